	.headerflags	@"EF_CUDA_TEXMODE_UNIFIED EF_CUDA_64BIT_ADDRESS EF_CUDA_SM80 EF_CUDA_VIRTUAL_SM(EF_CUDA_SM80)"
	.elftype	@"ET_EXEC"


//--------------------- .nv.info                  --------------------------
	.section	.nv.info,"",@"SHT_CUDA_INFO"
	.align	4


	//----- nvinfo : EIATTR_REGCOUNT
	.align		4
        /*0000*/ 	.byte	0x04, 0x2f
        /*0002*/ 	.short	(.L_2 - .L_1)
	.align		4
.L_1:
        /*0004*/ 	.word	index@(triton_)
        /*0008*/ 	.word	0x000000fe


	//----- nvinfo : EIATTR_MIN_STACK_SIZE
	.align		4
.L_2:
        /*000c*/ 	.byte	0x04, 0x12
        /*000e*/ 	.short	(.L_4 - .L_3)
	.align		4
.L_3:
        /*0010*/ 	.word	index@(triton_)
        /*0014*/ 	.word	0x00000000


	//----- nvinfo : EIATTR_FRAME_SIZE
	.align		4
.L_4:
        /*0018*/ 	.byte	0x04, 0x11
        /*001a*/ 	.short	(.L_6 - .L_5)
	.align		4
.L_5:
        /*001c*/ 	.word	index@(triton_)
        /*0020*/ 	.word	0x00000000


	//----- nvinfo : EIATTR_MIN_STACK_SIZE
	.align		4
.L_6:
        /*0024*/ 	.byte	0x04, 0x12
        /*0026*/ 	.short	(.L_8 - .L_7)
	.align		4
.L_7:
        /*0028*/ 	.word	index@(triton_)
        /*002c*/ 	.word	0x00000000
.L_8:


//--------------------- .nv.info.triton_          --------------------------
	.section	.nv.info.triton_,"",@"SHT_CUDA_INFO"
	.sectionflags	@""
	.align	4


	//----- nvinfo : EIATTR_CUDA_API_VERSION
	.align		4
        /*0000*/ 	.byte	0x04, 0x37
        /*0002*/ 	.short	(.L_10 - .L_9)
.L_9:
        /*0004*/ 	.word	0x0000007c


	//----- nvinfo : EIATTR_SW2861232_WAR
	.align		4
.L_10:
        /*0008*/ 	.byte	0x01, 0x35
	.zero		2


	//----- nvinfo : EIATTR_PARAM_CBANK
	.align		4
        /*000c*/ 	.byte	0x04, 0x0a
        /*000e*/ 	.short	(.L_12 - .L_11)
	.align		4
.L_11:
        /*0010*/ 	.word	index@(.nv.constant0.triton_)
        /*0014*/ 	.short	0x0160
        /*0016*/ 	.short	0x0024


	//----- nvinfo : EIATTR_CBANK_PARAM_SIZE
	.align		4
.L_12:
        /*0018*/ 	.byte	0x03, 0x19
        /*001a*/ 	.short	0x0024


	//----- nvinfo : EIATTR_KPARAM_INFO
	.align		4
        /*001c*/ 	.byte	0x04, 0x17
        /*001e*/ 	.short	(.L_14 - .L_13)
.L_13:
        /*0020*/ 	.word	0x00000000
        /*0024*/ 	.short	0x0004
        /*0026*/ 	.short	0x0020
        /*0028*/ 	.byte	0x00, 0xf0, 0x11, 0x00


	//----- nvinfo : EIATTR_KPARAM_INFO
	.align		4
.L_14:
        /*002c*/ 	.byte	0x04, 0x17
        /*002e*/ 	.short	(.L_16 - .L_15)
.L_15:
        /*0030*/ 	.word	0x00000000
        /*0034*/ 	.short	0x0003
        /*0036*/ 	.short	0x0018
        /*0038*/ 	.byte	0x00, 0xf0, 0x21, 0x00


	//----- nvinfo : EIATTR_KPARAM_INFO
	.align		4
.L_16:
        /*003c*/ 	.byte	0x04, 0x17
        /*003e*/ 	.short	(.L_18 - .L_17)
.L_17:
        /*0040*/ 	.word	0x00000000
        /*0044*/ 	.short	0x0002
        /*0046*/ 	.short	0x0010
        /*0048*/ 	.byte	0x00, 0xf0, 0x21, 0x00


	//----- nvinfo : EIATTR_KPARAM_INFO
	.align		4
.L_18:
        /*004c*/ 	.byte	0x04, 0x17
        /*004e*/ 	.short	(.L_20 - .L_19)
.L_19:
        /*0050*/ 	.word	0x00000000
        /*0054*/ 	.short	0x0001
        /*0056*/ 	.short	0x0008
        /*0058*/ 	.byte	0x00, 0xf0, 0x21, 0x00


	//----- nvinfo : EIATTR_KPARAM_INFO
	.align		4
.L_20:
        /*005c*/ 	.byte	0x04, 0x17
        /*005e*/ 	.short	(.L_22 - .L_21)
.L_21:
        /*0060*/ 	.word	0x00000000
        /*0064*/ 	.short	0x0000
        /*0066*/ 	.short	0x0000
        /*0068*/ 	.byte	0x00, 0xf0, 0x21, 0x00


	//----- nvinfo : EIATTR_MAXREG_COUNT
	.align		4
.L_22:
        /*006c*/ 	.byte	0x03, 0x1b
        /*006e*/ 	.short	0x00ff


	//----- nvinfo : EIATTR_COOP_GROUP_MASK_REGIDS
	.align		4
        /*0070*/ 	.byte	0x04, 0x29
        /*0072*/ 	.short	(.L_24 - .L_23)


	//   ....[0]....
.L_23:
        /*0074*/ 	.word	0xffffffff


	//   ....[1]....
        /*0078*/ 	.word	0xffffffff


	//   ....[2]....
        /*007c*/ 	.word	0xffffffff


	//   ....[3]....
        /*0080*/ 	.word	0xffffffff


	//   ....[4]....
        /*0084*/ 	.word	0xffffffff


	//   ....[5]....
        /*0088*/ 	.word	0xffffffff


	//   ....[6]....
        /*008c*/ 	.word	0xffffffff


	//   ....[7]....
        /*0090*/ 	.word	0xffffffff


	//   ....[8]....
        /*0094*/ 	.word	0xffffffff


	//   ....[9]....
        /*0098*/ 	.word	0xffffffff


	//   ....[10]....
        /*009c*/ 	.word	0xffffffff


	//   ....[11]....
        /*00a0*/ 	.word	0xffffffff


	//   ....[12]....
        /*00a4*/ 	.word	0xffffffff


	//   ....[13]....
        /*00a8*/ 	.word	0xffffffff


	//   ....[14]....
        /*00ac*/ 	.word	0xffffffff


	//   ....[15]....
        /*00b0*/ 	.word	0xffffffff


	//----- nvinfo : EIATTR_COOP_GROUP_INSTR_OFFSETS
	.align		4
.L_24:
        /*00b4*/ 	.byte	0x04, 0x28
        /*00b6*/ 	.short	(.L_26 - .L_25)


	//   ....[0]....
.L_25:
        /*00b8*/ 	.word	0x00001f10


	//   ....[1]....
        /*00bc*/ 	.word	0x00001f40


	//   ....[2]....
        /*00c0*/ 	.word	0x00001f90


	//   ....[3]....
        /*00c4*/ 	.word	0x00001fc0


	//   ....[4]....
        /*00c8*/ 	.word	0x00002dc0


	//   ....[5]....
        /*00cc*/ 	.word	0x00002e50


	//   ....[6]....
        /*00d0*/ 	.word	0x00002ed0


	//   ....[7]....
        /*00d4*/ 	.word	0x00002f20


	//   ....[8]....
        /*00d8*/ 	.word	0x00006a90


	//   ....[9]....
        /*00dc*/ 	.word	0x00006ad0


	//   ....[10]....
        /*00e0*/ 	.word	0x00006b00


	//   ....[11]....
        /*00e4*/ 	.word	0x00006b60


	//   ....[12]....
        /*00e8*/ 	.word	0x00006bb0


	//   ....[13]....
        /*00ec*/ 	.word	0x00006c00


	//   ....[14]....
        /*00f0*/ 	.word	0x00006c30


	//   ....[15]....
        /*00f4*/ 	.word	0x00006c90


	//----- nvinfo : EIATTR_EXIT_INSTR_OFFSETS
	.align		4
.L_26:
        /*00f8*/ 	.byte	0x04, 0x1c
        /*00fa*/ 	.short	(.L_28 - .L_27)


	//   ....[0]....
.L_27:
        /*00fc*/ 	.word	0x00008530


	//----- nvinfo : EIATTR_MAX_THREADS
	.align		4
.L_28:
        /*0100*/ 	.byte	0x04, 0x05
        /*0102*/ 	.short	(.L_30 - .L_29)
.L_29:
        /*0104*/ 	.word	0x00000080
        /*0108*/ 	.word	0x00000001
        /*010c*/ 	.word	0x00000001
.L_30:


//--------------------- .nv.callgraph             --------------------------
	.section	.nv.callgraph,"",@"SHT_CUDA_CALLGRAPH"
	.align	4
	.sectionentsize	8
	.align		4
        /*0000*/ 	.word	0x00000000
	.align		4
        /*0004*/ 	.word	0xffffffff
	.align		4
        /*0008*/ 	.word	0x00000000
	.align		4
        /*000c*/ 	.word	0xfffffffe
	.align		4
        /*0010*/ 	.word	0x00000000
	.align		4
        /*0014*/ 	.word	0xfffffffd
	.align		4
        /*0018*/ 	.word	0x00000000
	.align		4
        /*001c*/ 	.word	0xfffffffc


//--------------------- .nv.rel.action            --------------------------
	.section	.nv.rel.action,"",@"SHT_CUDA_RELOCINFO"
	.align	8
	.sectionentsize	8
        /*0000*/ 	.byte	0x73, 0x00, 0x00, 0x00, 0x00, 0x00, 0x00, 0x00, 0x00, 0x00, 0x00, 0x11, 0x25, 0x00, 0x05, 0x36


//--------------------- .nv.constant4             --------------------------
	.section	.nv.constant4,"a",@progbits
	.align	8
	.align		8
.nv.constant4:
        /*0000*/ 	.dword	_$_str


//--------------------- .nv.constant0.triton_     --------------------------
	.section	.nv.constant0.triton_,"a",@progbits
	.sectionflags	@""
	.align	4
.nv.constant0.triton_:
	.zero		388


//--------------------- .text.triton_             --------------------------
	.section	.text.triton_,"ax",@progbits
	.sectionflags	@"SHF_BARRIERS=1"
	.sectioninfo	@"SHI_REGISTERS=254"
	.align	128
        .global         triton_
        .type           triton_,@function
        .size           triton_,(.L_x_3 - triton_)
        .other          triton_,@"STO_CUDA_ENTRY STV_DEFAULT"
triton_:
.text.triton_:
[----:B------:R-:W-:Y:S02]  /*0000*/  MOV R1, c[0x0][0x28] ;  /* 0x00000a0000017a02 */ /* 0x000fe40000000f00 */
[----:B------:R-:W1:Y:S01]  /*0010*/  S2R R0, SR_TID.X ;  /* 0x0000000000007919 */ /* 0x000e620000002100 */
[----:B------:R-:W2:Y:S01]  /*0020*/  S2UR UR8, SR_CTAID.X ;  /* 0x00000000000879c3 */ /* 0x000ea20000002500 */
[----:B------:R-:W-:Y:S01]  /*0030*/  MOV R19, 0x2 ;  /* 0x0000000200137802 */ /* 0x000fe20000000f00 */
[----:B------:R-:W-:Y:S01]  /*0040*/  ULDC.64 UR16, c[0x0][0x118] ;  /* 0x0000460000107ab9 */ /* 0x000fe20000000a00 */
[----:B------:R-:W3:Y:S01]  /*0050*/  S2R R162, SR_CTAID.X ;  /* 0x0000000000a27919 */ /* 0x000ee20000002500 */
[----:B------:R-:W-:Y:S01]  /*0060*/  MOV R227, 0xff800000 ;  /* 0xff80000000e37802 */ /* 0x000fe20000000f00 */
[----:B------:R-:W-:Y:S01]  /*0070*/  CS2R R160, SRZ ;  /* 0x0000000000a07805 */ /* 0x000fe2000001ff00 */
[----:B------:R-:W-:Y:S01]  /*0080*/  MOV R228, 0xff800000 ;  /* 0xff80000000e47802 */ /* 0x000fe20000000f00 */
[----:B------:R-:W-:Y:S01]  /*0090*/  CS2R R158, SRZ ;  /* 0x00000000009e7805 */ /* 0x000fe2000001ff00 */
[----:B------:R-:W-:Y:S01]  /*00a0*/  MOV R246, 0xff800000 ;  /* 0xff80000000f67802 */ /* 0x000fe20000000f00 */
[----:B------:R-:W-:Y:S01]  /*00b0*/  CS2R R28, SRZ ;  /* 0x00000000001c7805 */ /* 0x000fe2000001ff00 */
[----:B------:R-:W-:Y:S01]  /*00c0*/  MOV R229, 0xff800000 ;  /* 0xff80000000e57802 */ /* 0x000fe20000000f00 */
[----:B------:R-:W-:Y:S01]  /*00d0*/  CS2R R30, SRZ ;  /* 0x00000000001e7805 */ /* 0x000fe2000001ff00 */
        /* <DEDUP_REMOVED lines=11> */
[--C-:B-1----:R-:W-:Y:S01]  /*0190*/  SHF.R.U32.HI R4, RZ, 0x2, R0.reuse ;  /* 0x00000002ff047819 */ /* 0x102fe20000011600 */
[----:B--2---:R-:W-:Y:S01]  /*01a0*/  USHF.R.S32.HI UR4, URZ, 0x1f, UR8 ;  /* 0x0000001f3f047899 */ /* 0x004fe20008011408 */
[--C-:B------:R-:W-:Y:S01]  /*01b0*/  SHF.R.U32.HI R6, RZ, 0x5, R0.reuse ;  /* 0x00000005ff067819 */ /* 0x100fe20000011600 */
[----:B------:R-:W-:Y:S01]  /*01c0*/  CS2R R52, SRZ ;  /* 0x0000000000347805 */ /* 0x000fe2000001ff00 */
[C---:B------:R-:W-:Y:S01]  /*01d0*/  SHF.L.U32 R43, R0.reuse, 0x1, RZ ;  /* 0x00000001002b7819 */ /* 0x040fe200000006ff */
[----:B------:R-:W-:Y:S01]  /*01e0*/  ULEA.HI UR4, UR4, UR8, URZ, 0x2 ;  /* 0x0000000804047291 */ /* 0x000fe2000f8f103f */
[----:B------:R-:W-:Y:S01]  /*01f0*/  LOP3.LUT R2, R0, 0x18, RZ, 0xc0, !PT ;  /* 0x0000001800027812 */ /* 0x000fe200078ec0ff */
[----:B------:R-:W-:Y:S01]  /*0200*/  CS2R R54, SRZ ;  /* 0x0000000000367805 */ /* 0x000fe2000001ff00 */
[----:B------:R-:W-:Y:S01]  /*0210*/  SGXT.U32 R4, R4, 0x3 ;  /* 0x000000030404781a */ /* 0x000fe20000000000 */
[----:B------:R-:W-:Y:S01]  /*0220*/  USHF.R.S32.HI UR5, URZ, 0x2, UR4 ;  /* 0x000000023f057899 */ /* 0x000fe20008011404 */
[----:B------:R-:W-:Y:S01]  /*0230*/  SGXT.U32 R6, R6, 0x2 ;  /* 0x000000020606781a */ /* 0x000fe20000000000 */
[----:B------:R-:W-:Y:S01]  /*0240*/  USHF.R.S32.HI UR6, URZ, 0x1f, UR4 ;  /* 0x0000001f3f067899 */ /* 0x000fe20008011404 */
[----:B------:R-:W-:Y:S01]  /*0250*/  LOP3.LUT R2, R2, 0x6, R43, 0xf8, !PT ;  /* 0x0000000602027812 */ /* 0x000fe200078ef82b */
[----:B------:R-:W-:Y:S01]  /*0260*/  ULOP3.LUT UR7, UR4, 0x1fffffc, URZ, 0xc0, !UPT ;  /* 0x01fffffc04077892 */ /* 0x000fe2000f8ec03f */
[----:B------:R-:W-:Y:S01]  /*0270*/  SHF.L.U32 R178, R4, 0x5, RZ ;  /* 0x0000000504b27819 */ /* 0x000fe200000006ff */
[C---:B------:R-:W-:Y:S01]  /*0280*/  IMAD.SHL.U32 R9, R6.reuse, 0x10, RZ ;  /* 0x0000001006097824 */ /* 0x040fe200078e00ff */
[----:B------:R-:W-:Y:S01]  /*0290*/  SHF.L.U32 R3, R6, 0x9, RZ ;  /* 0x0000000906037819 */ /* 0x000fe200000006ff */
[----:B------:R-:W-:Y:S01]  /*02a0*/  ULEA.HI UR4, UR6, UR5, URZ, 0xa ;  /* 0x0000000506047291 */ /* 0x000fe2000f8f503f */
[----:B------:R-:W-:Y:S01]  /*02b0*/  SHF.R.U32.HI R11, RZ, 0x2, R0 ;  /* 0x00000002ff0b7819 */ /* 0x000fe20000011600 */
[----:B------:R-:W-:Y:S01]  /*02c0*/  ULEA.HI UR6, UR6, UR5, URZ, 0x5 ;  /* 0x0000000506067291 */ /* 0x000fe2000f8f283f */
[----:B------:R-:W-:Y:S01]  /*02d0*/  LOP3.LUT R178, R2, R3, R178, 0xfe, !PT ;  /* 0x0000000302b27212 */ /* 0x000fe200078efeb2 */
[----:B------:R-:W-:Y:S01]  /*02e0*/  ULOP3.LUT UR4, UR4, 0xfffffc00, URZ, 0xc0, !UPT ;  /* 0xfffffc0004047892 */ /* 0x000fe2000f8ec03f */
[--C-:B------:R-:W-:Y:S01]  /*02f0*/  SHF.R.U32.HI R3, RZ, 0x3, R0.reuse ;  /* 0x00000003ff037819 */ /* 0x100fe20000011600 */
[----:B------:R-:W-:Y:S01]  /*0300*/  ULOP3.LUT UR6, UR6, 0xffffffe0, URZ, 0xc0, !UPT ;  /* 0xffffffe006067892 */ /* 0x000fe2000f8ec03f */
[----:B------:R-:W-:Y:S01]  /*0310*/  SHF.R.U32.HI R5, RZ, 0x1, R0 ;  /* 0x00000001ff057819 */ /* 0x000fe20000011600 */
[----:B------:R-:W-:Y:S01]  /*0320*/  UIADD3 UR4, UR5, -UR4, URZ ;  /* 0x8000000405047290 */ /* 0x000fe2000fffe03f */
[--C-:B------:R-:W-:Y:S01]  /*0330*/  SHF.R.U32.HI R8, RZ, 0x1, R3.reuse ;  /* 0x00000001ff087819 */ /* 0x100fe20000011603 */
[----:B------:R-:W-:Y:S01]  /*0340*/  UIADD3 UR6, UR5, 0x1, -UR6 ;  /* 0x0000000105067890 */ /* 0x000fe2000fffe806 */
[----:B------:R-:W-:Y:S01]  /*0350*/  LOP3.LUT R2, R0, 0x40, RZ, 0xc0, !PT ;  /* 0x0000004000027812 */ /* 0x000fe200078ec0ff */
[----:B------:R-:W-:Y:S01]  /*0360*/  UIADD3 UR7, -UR7, UR8, URZ ;  /* 0x0000000807077290 */ /* 0x000fe2000fffe13f */
[----:B------:R-:W-:Y:S01]  /*0370*/  LOP3.LUT R213, R43, 0x6, RZ, 0xc0, !PT ;  /* 0x000000062bd57812 */ /* 0x000fe200078ec0ff */
[----:B------:R-:W-:Y:S01]  /*0380*/  USHF.L.U32 UR11, UR4, 0xf, URZ ;  /* 0x0000000f040b7899 */ /* 0x000fe2000800063f */
[----:B------:R-:W-:Y:S01]  /*0390*/  MOV R10, UR5 ;  /* 0x00000005000a7c02 */ /* 0x000fe20008000f00 */
[----:B------:R-:W-:Y:S01]  /*03a0*/  UPRMT UR5, UR4, 0x9910, URZ ;  /* 0x0000991004057896 */ /* 0x000fe2000800003f */
[----:B------:R-:W-:Y:S01]  /*03b0*/  SGXT.U32 R11, R11, 0x2 ;  /* 0x000000020b0b781a */ /* 0x000fe20000000000 */
[----:B------:R-:W-:Y:S01]  /*03c0*/  USHF.L.U32 UR7, UR7, 0x7, URZ ;  /* 0x0000000707077899 */ /* 0x000fe2000800063f */
[----:B------:R-:W-:Y:S01]  /*03d0*/  SGXT.U32 R8, R8, 0x2 ;  /* 0x000000020808781a */ /* 0x000fe20000000000 */
[----:B------:R-:W-:Y:S01]  /*03e0*/  USHF.R.S32.HI UR5, URZ, 0xf, UR5 ;  /* 0x0000000f3f057899 */ /* 0x000fe20008011405 */
[----:B------:R-:W-:Y:S01]  /*03f0*/  LOP3.LUT R7, R5, 0x10, RZ, 0xc0, !PT ;  /* 0x0000001005077812 */ /* 0x000fe200078ec0ff */
[----:B------:R-:W-:Y:S01]  /*0400*/  CS2R R72, SRZ ;  /* 0x0000000000487805 */ /* 0x000fe2000001ff00 */
[----:B------:R-:W-:Y:S01]  /*0410*/  LEA R10, R10, R213, 0x9 ;  /* 0x000000d50a0a7211 */ /* 0x000fe200078e48ff */
[----:B------:R-:W-:Y:S01]  /*0420*/  ULOP3.LUT UR5, UR5, 0xffff, URZ, 0xc0, !UPT ;  /* 0x0000ffff05057892 */ /* 0x000fe2000f8ec03f */
[----:B------:R-:W-:Y:S01]  /*0430*/  SHF.R.U32.HI R5, RZ, 0x3, R2 ;  /* 0x00000003ff057819 */ /* 0x000fe20000011602 */
[----:B------:R-:W-:Y:S01]  /*0440*/  CS2R R74, SRZ ;  /* 0x00000000004a7805 */ /* 0x000fe2000001ff00 */
[----:B------:R-:W-:Y:S01]  /*0450*/  LOP3.LUT R11, R8, R11, RZ, 0x3c, !PT ;  /* 0x0000000b080b7212 */ /* 0x000fe200078e3cff */
[----:B------:R-:W-:Y:S01]  /*0460*/  ULEA.HI UR5, UR5, UR4, URZ, 0x15 ;  /* 0x0000000405057291 */ /* 0x000fe2000f8fa83f */
[----:B------:R-:W-:Y:S01]  /*0470*/  IADD3 R17, -R7, R10, -R4 ;  /* 0x0000000a07117210 */ /* 0x000fe20007ffe904 */
[----:B------:R-:W-:Y:S01]  /*0480*/  CS2R R48, SRZ ;  /* 0x0000000000307805 */ /* 0x000fe2000001ff00 */
[----:B------:R-:W-:Y:S01]  /*0490*/  LOP3.LUT R8, R5, 0x6, R3, 0xf8, !PT ;  /* 0x0000000605087812 */ /* 0x000fe200078ef803 */
[----:B------:R-:W-:Y:S01]  /*04a0*/  ULOP3.LUT UR5, UR5, 0xffe0, URZ, 0xc0, !UPT ;  /* 0x0000ffe005057892 */ /* 0x000fe2000f8ec03f */
[--C-:B------:R-:W-:Y:S01]  /*04b0*/  SHF.R.U32.HI R7, RZ, 0x3, R0.reuse ;  /* 0x00000003ff077819 */ /* 0x100fe20000011600 */
[----:B------:R-:W-:Y:S01]  /*04c0*/  CS2R R50, SRZ ;  /* 0x0000000000327805 */ /* 0x000fe2000001ff00 */
[----:B------:R-:W-:Y:S01]  /*04d0*/  SHF.L.U32 R8, R8, 0x5, RZ ;  /* 0x0000000508087819 */ /* 0x000fe200000006ff */
[----:B------:R-:W-:Y:S01]  /*04e0*/  UIADD3 UR5, URZ, -UR5, URZ ;  /* 0x800000053f057290 */ /* 0x000fe2000fffe03f */
[----:B------:R-:W-:Y:S01]  /*04f0*/  SHF.L.U32 R11, R11, 0x3, RZ ;  /* 0x000000030b0b7819 */ /* 0x000fe200000006ff */
[----:B------:R-:W-:Y:S01]  /*0500*/  CS2R R92, SRZ ;  /* 0x00000000005c7805 */ /* 0x000fe2000001ff00 */
[----:B------:R-:W-:Y:S01]  /*0510*/  SGXT.U32 R7, R7, 0x1 ;  /* 0x000000010707781a */ /* 0x000fe20000000000 */
[----:B------:R-:W-:Y:S01]  /*0520*/  UPRMT UR5, UR5, 0x7710, URZ ;  /* 0x0000771005057896 */ /* 0x000fe2000800003f */
[----:B------:R-:W-:Y:S01]  /*0530*/  LOP3.LUT R204, R9, R4, RZ, 0xfc, !PT ;  /* 0x0000000409cc7212 */ /* 0x000fe200078efcff */
[----:B------:R-:W-:Y:S01]  /*0540*/  CS2R R94, SRZ ;  /* 0x00000000005e7805 */ /* 0x000fe2000001ff00 */
[----:B------:R-:W-:Y:S01]  /*0550*/  LOP3.LUT R4, R0, 0x7, RZ, 0xc0, !PT ;  /* 0x0000000700047812 */ /* 0x000fe200078ec0ff */
[----:B------:R-:W-:Y:S01]  /*0560*/  UIADD3 UR4, UR4, 0x1, UR5 ;  /* 0x0000000104047890 */ /* 0x000fe2000fffe005 */
[----:B------:R-:W-:Y:S01]  /*0570*/  SHF.L.U32 R6, R6, 0x1, RZ ;  /* 0x0000000106067819 */ /* 0x000fe200000006ff */
[----:B------:R-:W-:Y:S01]  /*0580*/  CS2R R60, SRZ ;  /* 0x00000000003c7805 */ /* 0x000fe2000001ff00 */
[----:B------:R-:W-:Y:S01]  /*0590*/  LOP3.LUT R194, R11, R8, RZ, 0xfc, !PT ;  /* 0x000000080bc27212 */ /* 0x000fe200078efcff */
[----:B------:R-:W-:Y:S01]  /*05a0*/  IMAD.SHL.U32 R8, R0, 0x40, RZ ;  /* 0x0000004000087824 */ /* 0x000fe200078e00ff */
[--C-:B------:R-:W-:Y:S01]  /*05b0*/  SHF.R.U32.HI R9, RZ, 0x4, R0.reuse ;  /* 0x00000004ff097819 */ /* 0x100fe20000011600 */
[----:B------:R-:W-:Y:S01]  /*05c0*/  CS2R R62, SRZ ;  /* 0x00000000003e7805 */ /* 0x000fe2000001ff00 */
[C---:B------:R-:W-:Y:S01]  /*05d0*/  LOP3.LUT R11, R7.reuse, 0x2, RZ, 0xfc, !PT ;  /* 0x00000002070b7812 */ /* 0x040fe200078efcff */
[----:B------:R-:W-:Y:S01]  /*05e0*/  CS2R R64, SRZ ;  /* 0x0000000000407805 */ /* 0x000fe2000001ff00 */
[C---:B------:R-:W-:Y:S01]  /*05f0*/  LOP3.LUT R13, R7.reuse, 0x4, RZ, 0xfc, !PT ;  /* 0x00000004070d7812 */ /* 0x040fe200078efcff */
[----:B------:R-:W-:Y:S01]  /*0600*/  CS2R R66, SRZ ;  /* 0x0000000000427805 */ /* 0x000fe2000001ff00 */
[----:B------:R-:W-:Y:S01]  /*0610*/  SHF.L.U32 R10, R4, 0x6, RZ ;  /* 0x00000006040a7819 */ /* 0x000fe200000006ff */
[----:B------:R-:W-:Y:S01]  /*0620*/  CS2R R32, SRZ ;  /* 0x0000000000207805 */ /* 0x000fe2000001ff00 */
[----:B------:R-:W-:Y:S01]  /*0630*/  LOP3.LUT R4, R6, R7, RZ, 0xfc, !PT ;  /* 0x0000000706047212 */ /* 0x000fe200078efcff */
[----:B------:R-:W-:Y:S01]  /*0640*/  CS2R R34, SRZ ;  /* 0x0000000000227805 */ /* 0x000fe2000001ff00 */
[----:B------:R-:W-:Y:S01]  /*0650*/  LOP3.LUT R15, R7, 0x6, RZ, 0xfc, !PT ;  /* 0x00000006070f7812 */ /* 0x000fe200078efcff */
[----:B------:R-:W-:Y:S01]  /*0660*/  CS2R R44, SRZ ;  /* 0x00000000002c7805 */ /* 0x000fe2000001ff00 */
[----:B------:R-:W-:Y:S01]  /*0670*/  SGXT.U32 R9, R9, 0x1 ;  /* 0x000000010909781a */ /* 0x000fe20000000000 */
[----:B------:R-:W-:Y:S01]  /*0680*/  CS2R R46, SRZ ;  /* 0x00000000002e7805 */ /* 0x000fe2000001ff00 */
[--C-:B------:R-:W-:Y:S01]  /*0690*/  LOP3.LUT R7, R7, 0x7, R0.reuse, 0x78, !PT ;  /* 0x0000000707077812 */ /* 0x100fe200078e7800 */
[----:B------:R-:W-:Y:S01]  /*06a0*/  CS2R R68, SRZ ;  /* 0x0000000000447805 */ /* 0x000fe2000001ff00 */
[--C-:B------:R-:W-:Y:S01]  /*06b0*/  LOP3.LUT R11, R11, 0x7, R0.reuse, 0x78, !PT ;  /* 0x000000070b0b7812 */ /* 0x100fe200078e7800 */
[----:B------:R-:W-:Y:S01]  /*06c0*/  CS2R R70, SRZ ;  /* 0x0000000000467805 */ /* 0x000fe2000001ff00 */
[----:B------:R-:W-:Y:S01]  /*06d0*/  LOP3.LUT R13, R13, 0x7, R0, 0x78, !PT ;  /* 0x000000070d0d7812 */ /* 0x000fe200078e7800 */
[----:B------:R-:W-:Y:S01]  /*06e0*/  CS2R R104, SRZ ;  /* 0x0000000000687805 */ /* 0x000fe2000001ff00 */
[-C--:B------:R-:W-:Y:S01]  /*06f0*/  LEA R4, R4, R10.reuse, 0x9 ;  /* 0x0000000a04047211 */ /* 0x080fe200078e48ff */
[----:B------:R-:W-:Y:S01]  /*0700*/  CS2R R106, SRZ ;  /* 0x00000000006a7805 */ /* 0x000fe2000001ff00 */
[----:B------:R-:W-:Y:S01]  /*0710*/  LEA R10, R9, R10, 0x9 ;  /* 0x0000000a090a7211 */ /* 0x000fe200078e48ff */
[----:B------:R-:W-:Y:S01]  /*0720*/  CS2R R36, SRZ ;  /* 0x0000000000247805 */ /* 0x000fe2000001ff00 */
[----:B------:R-:W-:Y:S01]  /*0730*/  SHF.L.U32 R7, R7, 0x3, RZ ;  /* 0x0000000307077819 */ /* 0x000fe200000006ff */
[----:B------:R-:W-:Y:S01]  /*0740*/  CS2R R38, SRZ ;  /* 0x0000000000267805 */ /* 0x000fe2000001ff00 */
[----:B------:R-:W-:Y:S01]  /*0750*/  SHF.L.U32 R11, R11, 0x3, RZ ;  /* 0x000000030b0b7819 */ /* 0x000fe200000006ff */
[----:B------:R-:W-:Y:S01]  /*0760*/  CS2R R56, SRZ ;  /* 0x0000000000387805 */ /* 0x000fe2000001ff00 */
[----:B------:R-:W-:Y:S01]  /*0770*/  SHF.L.U32 R13, R13, 0x3, RZ ;  /* 0x000000030d0d7819 */ /* 0x000fe200000006ff */
[----:B------:R-:W-:Y:S01]  /*0780*/  CS2R R58, SRZ ;  /* 0x00000000003a7805 */ /* 0x000fe2000001ff00 */
[-C--:B------:R-:W-:Y:S01]  /*0790*/  LOP3.LUT R170, R7, R10.reuse, RZ, 0xfc, !PT ;  /* 0x0000000a07aa7212 */ /* 0x080fe200078efcff */
[----:B------:R-:W-:Y:S01]  /*07a0*/  CS2R R40, SRZ ;  /* 0x0000000000287805 */ /* 0x000fe2000001ff00 */
[-C--:B------:R-:W-:Y:S01]  /*07b0*/  LOP3.LUT R169, R11, R10.reuse, RZ, 0xfc, !PT ;  /* 0x0000000a0ba97212 */ /* 0x080fe200078efcff */
[----:B------:R-:W-:Y:S01]  /*07c0*/  IMAD R203, R204, 0x22, R213 ;  /* 0x00000022cccb7824 */ /* 0x000fe200078e02d5 */
[----:B------:R-:W-:Y:S01]  /*07d0*/  LOP3.LUT R168, R13, R10, RZ, 0xfc, !PT ;  /* 0x0000000a0da87212 */ /* 0x000fe200078efcff */
[----:B------:R-:W-:Y:S01]  /*07e0*/  UMOV UR8, 0xffffffe0 ;  /* 0xffffffe000087882 */ /* 0x000fe20000000000 */
[C---:B------:R-:W-:Y:S01]  /*07f0*/  LOP3.LUT R7, R9.reuse, 0x2, RZ, 0xfc, !PT ;  /* 0x0000000209077812 */ /* 0x040fe200078efcff */
[----:B------:R-:W-:Y:S01]  /*0800*/  UMOV UR9, 0xa000 ;  /* 0x0000a00000097882 */ /* 0x000fe20000000000 */
[C---:B------:R-:W-:Y:S01]  /*0810*/  LOP3.LUT R11, R9.reuse, 0x4, RZ, 0xfc, !PT ;  /* 0x00000004090b7812 */ /* 0x040fe200078efcff */
[----:B------:R-:W-:Y:S01]  /*0820*/  UMOV UR14, 0x8000 ;  /* 0x00008000000e7882 */ /* 0x000fe20000000000 */
[----:B------:R-:W-:Y:S01]  /*0830*/  LOP3.LUT R13, R9, 0x6, RZ, 0xfc, !PT ;  /* 0x00000006090d7812 */ /* 0x000fe200078efcff */
[----:B------:R-:W-:Y:S01]  /*0840*/  UMOV UR5, URZ ;  /* 0x0000003f00057c82 */ /* 0x000fe20008000000 */
[----:B------:R-:W-:-:S02]  /*0850*/  LOP3.LUT R196, R6, R9, RZ, 0xfc, !PT ;  /* 0x0000000906c47212 */ /* 0x000fc400078efcff */
[--C-:B------:R-:W-:Y:S02]  /*0860*/  LOP3.LUT R9, R9, 0x7, R0.reuse, 0x78, !PT ;  /* 0x0000000709097812 */ /* 0x100fe400078e7800 */
[--C-:B------:R-:W-:Y:S02]  /*0870*/  LOP3.LUT R7, R7, 0x7, R0.reuse, 0x78, !PT ;  /* 0x0000000707077812 */ /* 0x100fe400078e7800 */
[--C-:B------:R-:W-:Y:S02]  /*0880*/  LOP3.LUT R11, R11, 0x7, R0.reuse, 0x78, !PT ;  /* 0x000000070b0b7812 */ /* 0x100fe400078e7800 */
[----:B------:R-:W-:Y:S02]  /*0890*/  LOP3.LUT R13, R13, 0x7, R0, 0x78, !PT ;  /* 0x000000070d0d7812 */ /* 0x000fe400078e7800 */
[----:B------:R-:W-:Y:S02]  /*08a0*/  SHF.R.U32.HI R2, RZ, 0x1, R2 ;  /* 0x00000001ff027819 */ /* 0x000fe40000011602 */
[----:B------:R-:W-:-:S02]  /*08b0*/  LOP3.LUT R15, R15, 0x7, R0, 0x78, !PT ;  /* 0x000000070f0f7812 */ /* 0x000fc400078e7800 */
[----:B------:R-:W-:Y:S02]  /*08c0*/  SHF.L.U32 R9, R9, 0x3, RZ ;  /* 0x0000000309097819 */ /* 0x000fe400000006ff */
[----:B------:R-:W-:Y:S01]  /*08d0*/  SHF.L.U32 R7, R7, 0x3, RZ ;  /* 0x0000000307077819 */ /* 0x000fe200000006ff */
[----:B------:R-:W-:Y:S01]  /*08e0*/  IMAD.SHL.U32 R15, R15, 0x8, RZ ;  /* 0x000000080f0f7824 */ /* 0x000fe200078e00ff */
[----:B------:R-:W-:Y:S02]  /*08f0*/  SHF.L.U32 R11, R11, 0x3, RZ ;  /* 0x000000030b0b7819 */ /* 0x000fe400000006ff */
[----:B------:R-:W-:Y:S02]  /*0900*/  SHF.L.U32 R13, R13, 0x3, RZ ;  /* 0x000000030d0d7819 */ /* 0x000fe400000006ff */
[----:B------:R-:W-:Y:S02]  /*0910*/  LOP3.LUT R6, R0, 0xffff, RZ, 0xc0, !PT ;  /* 0x0000ffff00067812 */ /* 0x000fe400078ec0ff */
[----:B------:R-:W-:-:S02]  /*0920*/  IADD3 R17, -R2, R17, RZ ;  /* 0x0000001102117210 */ /* 0x000fc40007ffe1ff */
[----:B------:R-:W-:Y:S02]  /*0930*/  SHF.R.U32.HI R2, RZ, 0x3, R0 ;  /* 0x00000003ff027819 */ /* 0x000fe40000011600 */
[----:B------:R-:W-:Y:S01]  /*0940*/  LOP3.LUT R8, R8, 0x3c0, RZ, 0xc0, !PT ;  /* 0x000003c008087812 */ /* 0x000fe200078ec0ff */
[----:B---3--:R-:W-:Y:S01]  /*0950*/  IMAD R162, R162, -0x80, R17 ;  /* 0xffffff80a2a27824 */ /* 0x008fe200078e0211 */
[-C--:B------:R-:W-:Y:S02]  /*0960*/  LOP3.LUT R174, R9, R4.reuse, RZ, 0xfc, !PT ;  /* 0x0000000409ae7212 */ /* 0x080fe400078efcff */
[-C--:B------:R-:W-:Y:S02]  /*0970*/  LOP3.LUT R173, R7, R4.reuse, RZ, 0xfc, !PT ;  /* 0x0000000407ad7212 */ /* 0x080fe400078efcff */
[-C--:B------:R-:W-:Y:S02]  /*0980*/  LOP3.LUT R172, R11, R4.reuse, RZ, 0xfc, !PT ;  /* 0x000000040bac7212 */ /* 0x080fe400078efcff */
[----:B------:R-:W-:Y:S01]  /*0990*/  LOP3.LUT R171, R13, R4, RZ, 0xfc, !PT ;  /* 0x000000040dab7212 */ /* 0x000fe200078efcff */
[----:B------:R-:W-:Y:S01]  /*09a0*/  IMAD.SHL.U32 R4, R0, 0x8, RZ ;  /* 0x0000000800047824 */ /* 0x000fe200078e00ff */
[----:B------:R-:W-:-:S02]  /*09b0*/  LOP3.LUT R12, R3, R0, RZ, 0x3c, !PT ;  /* 0x00000000030c7212 */ /* 0x000fc400078e3cff */
[----:B------:R-:W-:Y:S02]  /*09c0*/  SHF.R.U32.HI R3, RZ, 0x6, R6 ;  /* 0x00000006ff037819 */ /* 0x000fe40000011606 */
[----:B------:R-:W-:Y:S02]  /*09d0*/  SGXT.U32 R2, R2, 0x3 ;  /* 0x000000030202781a */ /* 0x000fe40000000000 */
[-C--:B------:R-:W-:Y:S02]  /*09e0*/  LOP3.LUT R163, R13, R8.reuse, RZ, 0xfc, !PT ;  /* 0x000000080da37212 */ /* 0x080fe400078efcff */
[----:B------:R-:W-:Y:S02]  /*09f0*/  LOP3.LUT R164, R11, R8, RZ, 0xfc, !PT ;  /* 0x000000080ba47212 */ /* 0x000fe400078efcff */
[----:B------:R-:W-:Y:S02]  /*0a00*/  LOP3.LUT R13, R3, 0x1, RZ, 0xc0, !PT ;  /* 0x00000001030d7812 */ /* 0x000fe400078ec0ff */
[----:B------:R-:W-:-:S02]  /*0a10*/  LOP3.LUT R167, R15, R10, RZ, 0xfc, !PT ;  /* 0x0000000a0fa77212 */ /* 0x000fc400078efcff */
[-C--:B------:R-:W-:Y:S02]  /*0a20*/  LOP3.LUT R166, R9, R8.reuse, RZ, 0xfc, !PT ;  /* 0x0000000809a67212 */ /* 0x080fe400078efcff */
[----:B------:R-:W-:Y:S02]  /*0a30*/  LOP3.LUT R165, R7, R8, RZ, 0xfc, !PT ;  /* 0x0000000807a57212 */ /* 0x000fe400078efcff */
[----:B------:R-:W-:Y:S02]  /*0a40*/  LOP3.LUT R11, R4, 0x38, RZ, 0xc0, !PT ;  /* 0x00000038040b7812 */ /* 0x000fe400078ec0ff */
[C---:B------:R-:W-:Y:S02]  /*0a50*/  LOP3.LUT R214, R2.reuse, R5, RZ, 0xfc, !PT ;  /* 0x0000000502d67212 */ /* 0x040fe400078efcff */
[C-C-:B------:R-:W-:Y:S02]  /*0a60*/  LOP3.LUT R3, R2.reuse, 0x10, R5.reuse, 0xfe, !PT ;  /* 0x0000001002037812 */ /* 0x140fe400078efe05 */
[----:B------:R-:W-:-:S02]  /*0a70*/  LOP3.LUT R4, R2, 0x20, R5, 0xfe, !PT ;  /* 0x0000002002047812 */ /* 0x000fc400078efe05 */
[C-C-:B------:R-:W-:Y:S02]  /*0a80*/  LOP3.LUT R6, R2.reuse, 0x30, R5.reuse, 0xfe, !PT ;  /* 0x0000003002067812 */ /* 0x140fe400078efe05 */
[C-C-:B------:R-:W-:Y:S02]  /*0a90*/  LOP3.LUT R7, R2.reuse, 0x40, R5.reuse, 0xfe, !PT ;  /* 0x0000004002077812 */ /* 0x140fe400078efe05 */
[C-C-:B------:R-:W-:Y:S02]  /*0aa0*/  LOP3.LUT R8, R2.reuse, 0x50, R5.reuse, 0xfe, !PT ;  /* 0x0000005002087812 */ /* 0x140fe400078efe05 */
[C-C-:B------:R-:W-:Y:S02]  /*0ab0*/  LOP3.LUT R9, R2.reuse, 0x60, R5.reuse, 0xfe, !PT ;  /* 0x0000006002097812 */ /* 0x140fe400078efe05 */
[C-C-:B------:R-:W-:Y:S02]  /*0ac0*/  LOP3.LUT R10, R2.reuse, 0x70, R5.reuse, 0xfe, !PT ;  /* 0x00000070020a7812 */ /* 0x140fe400078efe05 */
[----:B------:R-:W-:-:S02]  /*0ad0*/  LOP3.LUT R5, R2, UR7, R5, 0xfe, !PT ;  /* 0x0000000702057c12 */ /* 0x000fc4000f8efe05 */
[----:B------:R-:W-:Y:S02]  /*0ae0*/  SHF.L.U32 R14, R2, 0x6, RZ ;  /* 0x00000006020e7819 */ /* 0x000fe400000006ff */
[----:B------:R-:W-:Y:S02]  /*0af0*/  LEA R2, R13, UR11, 0x9 ;  /* 0x0000000b0d027c11 */ /* 0x000fe4000f8e48ff */
[----:B------:R-:W-:Y:S02]  /*0b00*/  SHF.L.U32 R12, R12, 0x3, RZ ;  /* 0x000000030c0c7819 */ /* 0x000fe400000006ff */
[----:B------:R-:W-:Y:S02]  /*0b10*/  LOP3.LUT R16, R11, R2, R14, 0xfe, !PT ;  /* 0x000000020b107212 */ /* 0x000fe400078efe0e */
[----:B------:R-:W1:Y:S01]  /*0b20*/  I2F R2, UR6 ;  /* 0x0000000600027d06 */ /* 0x000e620008201400 */
[----:B------:R-:W-:Y:S01]  /*0b30*/  LOP3.LUT R13, R12, 0x38, RZ, 0xc0, !PT ;  /* 0x000000380c0d7812 */ /* 0x000fe200078ec0ff */
[----:B------:R-:W-:Y:S01]  /*0b40*/  UMOV UR6, 0x1 ;  /* 0x0000000100067882 */ /* 0x000fe20000000000 */
[----:B------:R-:W-:-:S02]  /*0b50*/  SHF.L.U32 R12, R214, 0x6, RZ ;  /* 0x00000006d60c7819 */ /* 0x000fc400000006ff */
[----:B------:R-:W-:Y:S01]  /*0b60*/  SHF.L.U32 R14, R3, 0x6, RZ ;  /* 0x00000006030e7819 */ /* 0x000fe200000006ff */
[----:B------:R-:W-:Y:S01]  /*0b70*/  IMAD R209, R6, 0x40, R13 ;  /* 0x0000004006d17824 */ /* 0x000fe200078e020d */
[-C--:B------:R-:W-:Y:S02]  /*0b80*/  LEA R207, R8, R13.reuse, 0x6 ;  /* 0x0000000d08cf7211 */ /* 0x080fe400078e30ff */
[C---:B------:R-:W-:Y:S02]  /*0b90*/  LOP3.LUT R212, R12.reuse, R13, RZ, 0xfc, !PT ;  /* 0x0000000d0cd47212 */ /* 0x040fe400078efcff */
[--C-:B------:R-:W-:Y:S02]  /*0ba0*/  LOP3.LUT R15, R12, UR11, R11.reuse, 0xfe, !PT ;  /* 0x0000000b0c0f7c12 */ /* 0x100fe4000f8efe0b */
[----:B------:R-:W-:Y:S01]  /*0bb0*/  LOP3.LUT R8, R8, UR7, RZ, 0xfc, !PT ;  /* 0x0000000708087c12 */ /* 0x000fe2000f8efcff */
[----:B------:R-:W-:Y:S01]  /*0bc0*/  IMAD.SHL.U32 R212, R212, 0x2, RZ ;  /* 0x00000002d4d47824 */ /* 0x000fe200078e00ff */
[----:B------:R-:W-:Y:S01]  /*0bd0*/  LOP3.LUT R12, R14, UR11, R11, 0xfe, !PT ;  /* 0x0000000b0e0c7c12 */ /* 0x000fe2000f8efe0b */
[----:B-1----:R-:W-:Y:S01]  /*0be0*/  FMUL R2, R2, 8 ;  /* 0x4100000002027820 */ /* 0x002fe20000400000 */
[----:B------:R-:W-:-:S02]  /*0bf0*/  LOP3.LUT R11, R11, UR11, RZ, 0xfc, !PT ;  /* 0x0000000b0b0b7c12 */ /* 0x000fc4000f8efcff */
[----:B------:R-:W-:Y:S01]  /*0c00*/  LOP3.LUT R3, R3, UR7, RZ, 0xfc, !PT ;  /* 0x0000000703037c12 */ /* 0x000fe2000f8efcff */
[----:B------:R-:W-:Y:S01]  /*0c10*/  FFMA R2, R2, -0.03125, RZ ;  /* 0xbd00000002027823 */ /* 0x000fe200000000ff */
[----:B------:R-:W-:Y:S02]  /*0c20*/  LEA R234, R8, R11, 0x6 ;  /* 0x0000000b08ea7211 */ /* 0x000fe400078e30ff */
[----:B------:R-:W-:Y:S01]  /*0c30*/  I2F.S16 R8, UR4 ;  /* 0x0000000400087d06 */ /* 0x000fe20008101400 */
[C---:B------:R-:W-:Y:S01]  /*0c40*/  LEA R210, R4.reuse, R13, 0x6 ;  /* 0x0000000d04d27211 */ /* 0x040fe200078e30ff */
[----:B------:R-:W-:Y:S01]  /*0c50*/  IMAD R242, R3, 0x40, R11 ;  /* 0x0000004003f27824 */ /* 0x000fe200078e020b */
[----:B------:R-:W-:Y:S01]  /*0c60*/  LOP3.LUT R4, R4, UR7, RZ, 0xfc, !PT ;  /* 0x0000000704047c12 */ /* 0x000fe2000f8efcff */
[----:B------:R-:W-:Y:S01]  /*0c70*/  IMAD.WIDE R234, R234, R19, c[0x0][0x168] ;  /* 0x00005a00eaea7625 */ /* 0x000fe200078e0213 */
[----:B------:R-:W-:Y:S01]  /*0c80*/  LOP3.LUT R6, R6, UR7, RZ, 0xfc, !PT ;  /* 0x0000000706067c12 */ /* 0x000fe2000f8efcff */
[----:B------:R-:W-:Y:S01]  /*0c90*/  UMOV UR4, URZ ;  /* 0x0000003f00047c82 */ /* 0x000fe20008000000 */
[----:B------:R-:W-:Y:S01]  /*0ca0*/  LEA R208, R7, R13, 0x6 ;  /* 0x0000000d07d07211 */ /* 0x000fe200078e30ff */
[----:B------:R-:W-:Y:S01]  /*0cb0*/  IMAD.WIDE R242, R242, R19, c[0x0][0x168] ;  /* 0x00005a00f2f27625 */ /* 0x000fe200078e0213 */
[----:B------:R-:W-:-:S02]  /*0cc0*/  LEA R206, R9, R13, 0x6 ;  /* 0x0000000d09ce7211 */ /* 0x000fc400078e30ff */
[-C--:B------:R-:W-:Y:S02]  /*0cd0*/  LEA R205, R10, R13.reuse, 0x6 ;  /* 0x0000000d0acd7211 */ /* 0x080fe400078e30ff */
[----:B------:R-:W-:Y:S01]  /*0ce0*/  LOP3.LUT R211, R14, R13, RZ, 0xfc, !PT ;  /* 0x0000000d0ed37212 */ /* 0x000fe200078efcff */
[----:B------:R-:W-:Y:S01]  /*0cf0*/  IMAD.SHL.U32 R206, R206, 0x2, RZ ;  /* 0x00000002cece7824 */ /* 0x000fe200078e00ff */
[----:B------:R-:W-:Y:S01]  /*0d00*/  LOP3.LUT R7, R7, UR7, RZ, 0xfc, !PT ;  /* 0x0000000707077c12 */ /* 0x000fe2000f8efcff */
[----:B------:R1:W2:Y:S01]  /*0d10*/  MUFU.EX2 R13, R2 ;  /* 0x00000002000d7308 */ /* 0x0002a20000000800 */
[----:B------:R-:W-:Y:S02]  /*0d20*/  LEA R244, R5, R11, 0x6 ;  /* 0x0000000b05f47211 */ /* 0x000fe400078e30ff */
[----:B------:R-:W-:Y:S02]  /*0d30*/  LOP3.LUT R9, R9, UR7, RZ, 0xfc, !PT ;  /* 0x0000000709097c12 */ /* 0x000fe4000f8efcff */
[----:B------:R-:W-:Y:S01]  /*0d40*/  LOP3.LUT R10, R10, UR7, RZ, 0xfc, !PT ;  /* 0x000000070a0a7c12 */ /* 0x000fe2000f8efcff */
[----:B------:R-:W-:Y:S01]  /*0d50*/  IMAD.WIDE R244, R244, R19, c[0x0][0x168] ;  /* 0x00005a00f4f47625 */ /* 0x000fe200078e0213 */
[----:B------:R-:W-:-:S02]  /*0d60*/  LEA R240, R4, R11, 0x6 ;  /* 0x0000000b04f07211 */ /* 0x000fc400078e30ff */
[----:B------:R-:W-:Y:S01]  /*0d70*/  LEA R238, R6, R11, 0x6 ;  /* 0x0000000b06ee7211 */ /* 0x000fe200078e30ff */
[----:B------:R-:W-:Y:S01]  /*0d80*/  IMAD R10, R10, 0x40, R11 ;  /* 0x000000400a0a7824 */ /* 0x000fe200078e020b */
[----:B------:R-:W-:Y:S01]  /*0d90*/  LOP3.LUT R3, R16, 0x1400, RZ, 0xfc, !PT ;  /* 0x0000140010037812 */ /* 0x000fe200078efcff */
[----:B------:R-:W-:Y:S01]  /*0da0*/  IMAD.WIDE R240, R240, R19, c[0x0][0x168] ;  /* 0x00005a00f0f07625 */ /* 0x000fe200078e0213 */
[----:B------:R-:W-:Y:S01]  /*0db0*/  LOP3.LUT R6, R16, 0x1000, RZ, 0xfc, !PT ;  /* 0x0000100010067812 */ /* 0x000fe200078efcff */
[----:B------:R3:W-:Y:S01]  /*0dc0*/  LDGSTS.E.BYPASS.128 [R212], [R244.64] ;  /* 0x00000000f4d47fae */ /* 0x0007e2000b901c50 */
[-C--:B------:R-:W-:Y:S01]  /*0dd0*/  LEA R236, R7, R11.reuse, 0x6 ;  /* 0x0000000b07ec7211 */ /* 0x080fe200078e30ff */
[----:B-1----:R-:W-:Y:S01]  /*0de0*/  IMAD.WIDE R2, R3, 0x2, RZ ;  /* 0x0000000203027825 */ /* 0x002fe200078e02ff */
[----:B------:R-:W-:Y:S01]  /*0df0*/  LEA R232, R9, R11, 0x6 ;  /* 0x0000000b09e87211 */ /* 0x000fe200078e30ff */
[----:B--2---:R1:W2:Y:S01]  /*0e00*/  R2UR UR12, R13 ;  /* 0x000000000d0c73c2 */ /* 0x0042a200000e0000 */
[----:B------:R-:W-:Y:S01]  /*0e10*/  SHF.L.U32 R211, R211, 0x1, RZ ;  /* 0x00000001d3d37819 */ /* 0x000fe200000006ff */
[----:B------:R-:W-:Y:S01]  /*0e20*/  IMAD.WIDE R6, R6, 0x2, RZ ;  /* 0x0000000206067825 */ /* 0x000fe200078e02ff */
[----:B------:R-:W-:-:S02]  /*0e30*/  SHF.L.U32 R210, R210, 0x1, RZ ;  /* 0x00000001d2d27819 */ /* 0x000fc400000006ff */
[----:B------:R-:W-:Y:S01]  /*0e40*/  SHF.L.U32 R209, R209, 0x1, RZ ;  /* 0x00000001d1d17819 */ /* 0x000fe200000006ff */
[----:B------:R-:W-:Y:S01]  /*0e50*/  FMUL R11, R8, 8 ;  /* 0x41000000080b7820 */ /* 0x000fe20000400000 */
[----:B------:R-:W-:Y:S01]  /*0e60*/  SHF.L.U32 R208, R208, 0x1, RZ ;  /* 0x00000001d0d07819 */ /* 0x000fe200000006ff */
[-C--:B------:R-:W-:Y:S01]  /*0e70*/  IMAD.WIDE R238, R238, R19.reuse, c[0x0][0x168] ;  /* 0x00005a00eeee7625 */ /* 0x080fe200078e0213 */
[----:B------:R-:W-:Y:S01]  /*0e80*/  SHF.L.U32 R207, R207, 0x1, RZ ;  /* 0x00000001cfcf7819 */ /* 0x000fe200000006ff */
[----:B------:R3:W-:Y:S01]  /*0e90*/  LDGSTS.E.BYPASS.128 [R211], [R242.64] ;  /* 0x00000000f2d37fae */ /* 0x0007e2000b901c50 */
[----:B------:R-:W-:Y:S01]  /*0ea0*/  MOV R5, R2 ;  /* 0x0000000200057202 */ /* 0x000fe20000000f00 */
[----:B------:R-:W-:Y:S01]  /*0eb0*/  IMAD.WIDE R236, R236, R19, c[0x0][0x168] ;  /* 0x00005a00ecec7625 */ /* 0x000fe200078e0213 */
[----:B------:R-:W-:Y:S01]  /*0ec0*/  MOV R4, R3 ;  /* 0x0000000300047202 */ /* 0x000fe20000000f00 */
[----:B------:R3:W-:Y:S01]  /*0ed0*/  LDGSTS.E.BYPASS.128 [R210], [R240.64] ;  /* 0x00000000f0d27fae */ /* 0x0007e2000b901c50 */
[----:B------:R-:W-:Y:S01]  /*0ee0*/  SHF.L.U32 R205, R205, 0x1, RZ ;  /* 0x00000001cdcd7819 */ /* 0x000fe200000006ff */
[----:B------:R-:W-:Y:S01]  /*0ef0*/  IMAD.WIDE R232, R232, R19, c[0x0][0x168] ;  /* 0x00005a00e8e87625 */ /* 0x000fe200078e0213 */
[----:B------:R-:W-:Y:S01]  /*0f00*/  MOV R2, R6 ;  /* 0x0000000600027202 */ /* 0x000fe20000000f00 */
[----:B------:R3:W-:Y:S01]  /*0f10*/  LDGSTS.E.BYPASS.128 [R209], [R238.64] ;  /* 0x00000000eed17fae */ /* 0x0007e2000b901c50 */
[----:B------:R-:W-:Y:S01]  /*0f20*/  MOV R3, R7 ;  /* 0x0000000700037202 */ /* 0x000fe20000000f00 */
[----:B------:R-:W-:Y:S01]  /*0f30*/  FFMA R11, R11, -0.03125, RZ ;  /* 0xbd0000000b0b7823 */ /* 0x000fe200000000ff */
[C---:B------:R-:W-:Y:S01]  /*0f40*/  LOP3.LUT R16, R15.reuse, 0x800, RZ, 0xfc, !PT ;  /* 0x000008000f107812 */ /* 0x040fe200078efcff */
[-C--:B------:R-:W-:Y:S01]  /*0f50*/  IMAD.WIDE R230, R10, R19.reuse, c[0x0][0x168] ;  /* 0x00005a000ae67625 */ /* 0x080fe200078e0213 */
[----:B------:R3:W-:Y:S01]  /*0f60*/  LDGSTS.E.BYPASS.128 [R208], [R236.64] ;  /* 0x00000000ecd07fae */ /* 0x0007e2000b901c50 */
[----:B------:R4:W2:Y:S01]  /*0f70*/  MUFU.EX2 R18, R11 ;  /* 0x0000000b00127308 */ /* 0x0008a20000000800 */
[C---:B------:R-:W-:Y:S01]  /*0f80*/  LOP3.LUT R17, R15.reuse, 0xc00, RZ, 0xfc, !PT ;  /* 0x00000c000f117812 */ /* 0x040fe200078efcff */
[----:B------:R-:W-:Y:S01]  /*0f90*/  IMAD.WIDE R6, R15, R19, c[0x0][0x170] ;  /* 0x00005c000f067625 */ /* 0x000fe200078e0213 */
[----:B------:R3:W-:Y:S01]  /*0fa0*/  LDGSTS.E.BYPASS.128 [R207], [R234.64] ;  /* 0x00000000eacf7fae */ /* 0x0007e2000b901c50 */
[----:B------:R-:W-:-:S02]  /*0fb0*/  LOP3.LUT R194, R194, 0x6, R43, 0xf8, !PT ;  /* 0x00000006c2c27812 */ /* 0x000fc400078ef82b */
[CC--:B------:R-:W-:Y:S01]  /*0fc0*/  IMAD.WIDE R8, R12.reuse, R19.reuse, c[0x0][0x170] ;  /* 0x00005c000c087625 */ /* 0x0c0fe200078e0213 */
[----:B------:R3:W-:Y:S01]  /*0fd0*/  LDGSTS.E.BYPASS.128 [R206], [R232.64] ;  /* 0x00000000e8ce7fae */ /* 0x0007e2000b901c50 */
[----:B------:R-:W-:Y:S02]  /*0fe0*/  LOP3.LUT R195, R43, 0x1e, RZ, 0xc0, !PT ;  /* 0x0000001e2bc37812 */ /* 0x000fe400078ec0ff */
[-C--:B----4-:R-:W-:Y:S01]  /*0ff0*/  IMAD.WIDE R10, R15, R19.reuse, c[0x0][0x178] ;  /* 0x00005e000f0a7625 */ /* 0x090fe200078e0213 */
[----:B------:R3:W-:Y:S01]  /*1000*/  LDGSTS.E.BYPASS.128 [R205], [R230.64] ;  /* 0x00000000e6cd7fae */ /* 0x0007e2000b901c50 */
[C---:B------:R-:W-:Y:S01]  /*1010*/  LOP3.LUT R202, R213.reuse, 0x8, RZ, 0xfc, !PT ;  /* 0x00000008d5ca7812 */ /* 0x040fe200078efcff */
[----:B------:R-:W-:Y:S01]  /*1020*/  CS2R R42, SRZ ;  /* 0x00000000002a7805 */ /* 0x000fe2000001ff00 */
[-C--:B-1----:R-:W-:Y:S01]  /*1030*/  IMAD.WIDE R12, R12, R19.reuse, c[0x0][0x178] ;  /* 0x00005e000c0c7625 */ /* 0x082fe200078e0213 */
[----:B------:R-:W0:Y:S01]  /*1040*/  LDGDEPBAR ;  /* 0x00000000000079af */ /* 0x000e220000000000 */
[C---:B------:R-:W-:Y:S01]  /*1050*/  LOP3.LUT R200, R213.reuse, 0x10, RZ, 0xfc, !PT ;  /* 0x00000010d5c87812 */ /* 0x040fe200078efcff */
[----:B--2---:R1:W2:Y:S01]  /*1060*/  R2UR UR13, R18 ;  /* 0x00000000120d73c2 */ /* 0x0042a200000e0000 */
[----:B------:R-:W-:Y:S01]  /*1070*/  IMAD.WIDE R14, R16, R19, c[0x0][0x170] ;  /* 0x00005c00100e7625 */ /* 0x000fe200078e0213 */
[----:B------:R4:W-:Y:S01]  /*1080*/  LDGSTS.E.BYPASS.128 [R212+0x8000], [R6.64] ;  /* 0x0800000006d47fae */ /* 0x0009e2000b901c50 */
[----:B------:R-:W-:-:S02]  /*1090*/  LOP3.LUT R198, R213, 0x18, RZ, 0xfc, !PT ;  /* 0x00000018d5c67812 */ /* 0x000fc400078efcff */
[----:B------:R-:W-:Y:S01]  /*10a0*/  IMAD.SHL.U32 R179, R194, 0x4, RZ ;  /* 0x00000004c2b37824 */ /* 0x000fe200078e00ff */
[----:B------:R1:W-:Y:S01]  /*10b0*/  LDGSTS.E.BYPASS.128 [R211+0x8000], [R8.64] ;  /* 0x0800000008d37fae */ /* 0x0003e2000b901c50 */
[----:B------:R-:W-:Y:S01]  /*10c0*/  IMAD R195, R196, 0x44, R195 ;  /* 0x00000044c4c37824 */ /* 0x000fe200078e02c3 */
[----:B------:R-:W-:Y:S01]  /*10d0*/  LOP3.LUT R177, R178, 0x8, RZ, 0x3c, !PT ;  /* 0x00000008b2b17812 */ /* 0x000fe200078e3cff */
[C---:B------:R-:W-:Y:S01]  /*10e0*/  IMAD R201, R204.reuse, 0x22, R202 ;  /* 0x00000022ccc97824 */ /* 0x040fe200078e02ca */
[----:B------:R-:W0:Y:S01]  /*10f0*/  LDGDEPBAR ;  /* 0x00000000000079af */ /* 0x000e220000000000 */
[C---:B------:R-:W-:Y:S01]  /*1100*/  LOP3.LUT R193, R179.reuse, 0x80, RZ, 0xfc, !PT ;  /* 0x00000080b3c17812 */ /* 0x040fe200078efcff */
[----:B------:R-:W-:Y:S01]  /*1110*/  IMAD R199, R204, 0x22, R200 ;  /* 0x00000022ccc77824 */ /* 0x000fe200078e02c8 */
[----:B------:R-:W-:Y:S01]  /*1120*/  LOP3.LUT R192, R179, 0x800, RZ, 0xfc, !PT ;  /* 0x00000800b3c07812 */ /* 0x000fe200078efcff */
[----:B------:R2:W-:Y:S01]  /*1130*/  LDGSTS.E.BYPASS.128 [R212+0xa000], [R10.64] ;  /* 0x0a0000000ad47fae */ /* 0x0005e2000b901c50 */
[----:B----4-:R-:W-:Y:S01]  /*1140*/  IMAD.WIDE R6, R17, R19, c[0x0][0x170] ;  /* 0x00005c0011067625 */ /* 0x010fe200078e0213 */
[----:B------:R-:W-:-:S02]  /*1150*/  LOP3.LUT R191, R179, 0x880, RZ, 0xfc, !PT ;  /* 0x00000880b3bf7812 */ /* 0x000fc400078efcff */
[----:B------:R4:W-:Y:S01]  /*1160*/  LDGSTS.E.BYPASS.128 [R211+0xa000], [R12.64] ;  /* 0x0a0000000cd37fae */ /* 0x0009e2000b901c50 */
[-C--:B-1----:R-:W-:Y:S01]  /*1170*/  IMAD.WIDE R8, R16, R19.reuse, c[0x0][0x178] ;  /* 0x00005e0010087625 */ /* 0x082fe200078e0213 */
[C---:B------:R-:W-:Y:S02]  /*1180*/  LOP3.LUT R190, R179.reuse, 0x1000, RZ, 0xfc, !PT ;  /* 0x00001000b3be7812 */ /* 0x040fe400078efcff */
[----:B------:R-:W0:Y:S01]  /*1190*/  LDGDEPBAR ;  /* 0x00000000000079af */ /* 0x000e220000000000 */
[C---:B------:R-:W-:Y:S01]  /*11a0*/  LOP3.LUT R189, R179.reuse, 0x1080, RZ, 0xfc, !PT ;  /* 0x00001080b3bd7812 */ /* 0x040fe200078efcff */
[----:B------:R-:W-:Y:S01]  /*11b0*/  IMAD R197, R204, 0x22, R198 ;  /* 0x00000022ccc57824 */ /* 0x000fe200078e02c6 */
[----:B------:R-:W-:Y:S01]  /*11c0*/  LOP3.LUT R188, R179, 0x1800, RZ, 0xfc, !PT ;  /* 0x00001800b3bc7812 */ /* 0x000fe200078efcff */
[----:B------:R-:W-:Y:S01]  /*11d0*/  BAR.SYNC.DEFER_BLOCKING 0x0 ;  /* 0x0000000000007b1d */ /* 0x000fe20000010000 */
[----:B--2---:R-:W-:Y:S01]  /*11e0*/  IMAD.WIDE R10, R17, R19, c[0x0][0x178] ;  /* 0x00005e00110a7625 */ /* 0x004fe200078e0213 */
[C---:B------:R-:W-:Y:S01]  /*11f0*/  LOP3.LUT R187, R179.reuse, 0x1880, RZ, 0xfc, !PT ;  /* 0x00001880b3bb7812 */ /* 0x040fe200078efcff */
[----:B------:R-:W-:Y:S01]  /*1200*/  CS2R R18, SRZ ;  /* 0x0000000000127805 */ /* 0x000fe2000001ff00 */
[C---:B------:R-:W-:Y:S01]  /*1210*/  LOP3.LUT R186, R179.reuse, 0x2000, RZ, 0xfc, !PT ;  /* 0x00002000b3ba7812 */ /* 0x040fe200078efcff */
[----:B------:R-:W-:Y:S01]  /*1220*/  CS2R R16, SRZ ;  /* 0x0000000000107805 */ /* 0x000fe2000001ff00 */
[C---:B------:R-:W-:Y:S01]  /*1230*/  LOP3.LUT R185, R179.reuse, 0x2080, RZ, 0xfc, !PT ;  /* 0x00002080b3b97812 */ /* 0x040fe200078efcff */
[----:B----4-:R-:W-:Y:S01]  /*1240*/  CS2R R12, SRZ ;  /* 0x00000000000c7805 */ /* 0x010fe2000001ff00 */
[----:B------:R-:W-:-:S02]  /*1250*/  LOP3.LUT R184, R179, 0x2800, RZ, 0xfc, !PT ;  /* 0x00002800b3b87812 */ /* 0x000fc400078efcff */
[C---:B------:R-:W-:Y:S02]  /*1260*/  LOP3.LUT R183, R179.reuse, 0x2880, RZ, 0xfc, !PT ;  /* 0x00002880b3b77812 */ /* 0x040fe400078efcff */
[C---:B------:R-:W-:Y:S02]  /*1270*/  LOP3.LUT R182, R179.reuse, 0x3000, RZ, 0xfc, !PT ;  /* 0x00003000b3b67812 */ /* 0x040fe400078efcff */
[C---:B------:R-:W-:Y:S02]  /*1280*/  LOP3.LUT R181, R179.reuse, 0x3080, RZ, 0xfc, !PT ;  /* 0x00003080b3b57812 */ /* 0x040fe400078efcff */
[----:B------:R-:W-:Y:S02]  /*1290*/  LOP3.LUT R180, R179, 0x3800, RZ, 0xfc, !PT ;  /* 0x00003800b3b47812 */ /* 0x000fe400078efcff */
[C---:B------:R-:W-:Y:S02]  /*12a0*/  LOP3.LUT R176, R178.reuse, 0x10, RZ, 0x3c, !PT ;  /* 0x00000010b2b07812 */ /* 0x040fe400078e3cff */
[----:B------:R-:W-:-:S02]  /*12b0*/  LOP3.LUT R175, R178, 0x18, RZ, 0x3c, !PT ;  /* 0x00000018b2af7812 */ /* 0x000fc400078e3cff */
[----:B------:R-:W-:Y:S01]  /*12c0*/  LOP3.LUT R179, R179, 0x3880, RZ, 0xfc, !PT ;  /* 0x00003880b3b37812 */ /* 0x000fe200078efcff */
[----:B------:R-:W-:Y:S01]  /*12d0*/  @!PT LDS RZ, [RZ] ;  /* 0x00000000fffff984 */ /* 0x000fe20000000800 */
[----:B------:R-:W-:Y:S01]  /*12e0*/  @!PT LDS RZ, [RZ] ;  /* 0x00000000fffff984 */ /* 0x000fe20000000800 */
[----:B------:R-:W-:Y:S01]  /*12f0*/  @!PT LDS RZ, [RZ] ;  /* 0x00000000fffff984 */ /* 0x000fe20000000800 */
[----:B------:R3:W-:Y:S04]  /*1300*/  LDGSTS.E.BYPASS.128 [R212+0x4000], [R244.64] ;  /* 0x04000000f4d47fae */ /* 0x0007e8000b901c50 */
[----:B------:R3:W-:Y:S04]  /*1310*/  LDGSTS.E.BYPASS.128 [R211+0x4000], [R242.64] ;  /* 0x04000000f2d37fae */ /* 0x0007e8000b901c50 */
[----:B------:R3:W-:Y:S04]  /*1320*/  LDGSTS.E.BYPASS.128 [R210+0x4000], [R240.64] ;  /* 0x04000000f0d27fae */ /* 0x0007e8000b901c50 */
[----:B------:R3:W-:Y:S04]  /*1330*/  LDGSTS.E.BYPASS.128 [R209+0x4000], [R238.64] ;  /* 0x04000000eed17fae */ /* 0x0007e8000b901c50 */
[----:B------:R3:W-:Y:S04]  /*1340*/  LDGSTS.E.BYPASS.128 [R208+0x4000], [R236.64] ;  /* 0x04000000ecd07fae */ /* 0x0007e8000b901c50 */
[----:B------:R3:W-:Y:S04]  /*1350*/  LDGSTS.E.BYPASS.128 [R207+0x4000], [R234.64] ;  /* 0x04000000eacf7fae */ /* 0x0007e8000b901c50 */
[----:B------:R3:W-:Y:S04]  /*1360*/  LDGSTS.E.BYPASS.128 [R206+0x4000], [R232.64] ;  /* 0x04000000e8ce7fae */ /* 0x0007e8000b901c50 */
[----:B------:R3:W-:Y:S04]  /*1370*/  LDGSTS.E.BYPASS.128 [R205+0x4000], [R230.64] ;  /* 0x04000000e6cd7fae */ /* 0x0007e8000b901c50 */
[----:B------:R-:W0:Y:S04]  /*1380*/  LDGDEPBAR ;  /* 0x00000000000079af */ /* 0x000e280000000000 */
[----:B------:R1:W-:Y:S04]  /*1390*/  LDGSTS.E.BYPASS.128 [R212+0x9000], [R14.64] ;  /* 0x090000000ed47fae */ /* 0x0003e8000b901c50 */
[----:B------:R2:W-:Y:S04]  /*13a0*/  LDGSTS.E.BYPASS.128 [R211+0x9000], [R6.64] ;  /* 0x0900000006d37fae */ /* 0x0005e8000b901c50 */
[----:B------:R-:W0:Y:S04]  /*13b0*/  LDGDEPBAR ;  /* 0x00000000000079af */ /* 0x000e280000000000 */
[----:B------:R4:W-:Y:S01]  /*13c0*/  LDGSTS.E.BYPASS.128 [R212+0xb000], [R8.64] ;  /* 0x0b00000008d47fae */ /* 0x0009e2000b901c50 */
[----:B-1----:R-:W-:-:S03]  /*13d0*/  CS2R R14, SRZ ;  /* 0x00000000000e7805 */ /* 0x002fc6000001ff00 */
[----:B------:R1:W-:Y:S01]  /*13e0*/  LDGSTS.E.BYPASS.128 [R211+0xb000], [R10.64] ;  /* 0x0b0000000ad37fae */ /* 0x0003e2000b901c50 */
[----:B--2---:R-:W-:-:S03]  /*13f0*/  CS2R R6, SRZ ;  /* 0x0000000000067805 */ /* 0x004fc6000001ff00 */
[----:B------:R-:W0:Y:S01]  /*1400*/  LDGDEPBAR ;  /* 0x00000000000079af */ /* 0x000e220000000000 */
[----:B----4-:R-:W-:Y:S01]  /*1410*/  CS2R R8, SRZ ;  /* 0x0000000000087805 */ /* 0x010fe2000001ff00 */
[----:B-1----:R-:W-:Y:S01]  /*1420*/  CS2R R10, SRZ ;  /* 0x00000000000a7805 */ /* 0x002fe2000001ff00 */
[----:B------:R-:W-:-:S04]  /*1430*/  DEPBAR.LE SB0, 0x3 ;  /* 0x000080c00000791a */ /* 0x000fc80000000000 */
[----:B---3--:R-:W-:Y:S06]  /*1440*/  BAR.SYNC.DEFER_BLOCKING 0x0 ;  /* 0x0000000000007b1d */ /* 0x008fec0000010000 */
.L_x_1:
[----:B------:R-:W-:Y:S01]  /*1450*/  LEA R116, R174, UR5, 0x1 ;  /* 0x00000005ae747c11 */ /* 0x000fe2000f8e08ff */
[----:B------:R-:W-:Y:S01]  /*1460*/  UIADD3 UR10, UR8, 0x20, URZ ;  /* 0x00000020080a7890 */ /* 0x000fe2000fffe03f */
[----:B------:R-:W-:Y:S01]  /*1470*/  LEA R112, R170, UR14, 0x1 ;  /* 0x0000000eaa707c11 */ /* 0x000fe2000f8e08ff */
[----:B------:R-:W-:Y:S01]  /*1480*/  UIADD3 UR6, UR6, 0x1, URZ ;  /* 0x0000000106067890 */ /* 0x000fe2000fffe03f */
[----:B------:R-:W-:Y:S01]  /*1490*/  LEA R215, R173, UR5, 0x1 ;  /* 0x00000005add77c11 */ /* 0x000fe2000f8e08ff */
[----:B------:R-:W-:Y:S01]  /*14a0*/  LDSM.16.M88.4 R108, [R116] ;  /* 0x00000000746c783b */ /* 0x000fe20000000200 */
[----:B------:R-:W-:Y:S01]  /*14b0*/  LEA R136, R169, UR14, 0x1 ;  /* 0x0000000ea9887c11 */ /* 0x000fe2000f8e08ff */
[----:B------:R-:W-:Y:S01]  /*14c0*/  UISETP.GE.U32.AND UP0, UPT, UR10, 0x1c0, UPT ;  /* 0x000001c00a00788c */ /* 0x000fe2000bf06070 */
[----:B------:R-:W-:Y:S01]  /*14d0*/  LEA R217, R172, UR5, 0x1 ;  /* 0x00000005acd97c11 */ /* 0x000fe2000f8e08ff */
[----:B------:R-:W1:Y:S01]  /*14e0*/  LDSM.16.M88.4 R120, [R112] ;  /* 0x000000007078783b */ /* 0x000e620000000200 */
[----:B------:R-:W-:Y:S01]  /*14f0*/  LEA R218, R168, UR14, 0x1 ;  /* 0x0000000ea8da7c11 */ /* 0x000fe2000f8e08ff */
[----:B------:R-:W-:Y:S01]  /*1500*/  UISETP.GE.AND UP1, UPT, UR6, 0x2, UPT ;  /* 0x000000020600788c */ /* 0x000fe2000bf26270 */
[----:B------:R-:W-:Y:S01]  /*1510*/  LEA R216, R167, UR14, 0x1 ;  /* 0x0000000ea7d87c11 */ /* 0x000fe2000f8e08ff */
[----:B------:R-:W2:Y:S01]  /*1520*/  LDSM.16.M88.4 R128, [R112+0x800] ;  /* 0x000800007080783b */ /* 0x000ea20000000200 */
[----:B------:R-:W-:Y:S01]  /*1530*/  IADD3 R225, R162, UR8, RZ ;  /* 0x00000008a2e17c10 */ /* 0x000fe2000fffe0ff */
[----:B------:R-:W-:-:S02]  /*1540*/  USEL UR6, UR6, URZ, !UP1 ;  /* 0x0000003f06067287 */ /* 0x000fc4000c800000 */
[----:B------:R-:W3:Y:S01]  /*1550*/  LDSM.16.M88.4 R132, [R116+0x2000] ;  /* 0x002000007484783b */ /* 0x000ee20000000200 */
[C---:B------:R-:W-:Y:S01]  /*1560*/  IADD3 R248, R225.reuse, -0x17, RZ ;  /* 0xffffffe9e1f87810 */ /* 0x040fe20007ffe0ff */
[----:B------:R-:W-:Y:S01]  /*1570*/  UIADD3 UR4, UR4, 0x1, URZ ;  /* 0x0000000104047890 */ /* 0x000fe2000fffe03f */
[C---:B------:R-:W-:Y:S01]  /*1580*/  IADD3 R247, R225.reuse, -0x10, RZ ;  /* 0xfffffff0e1f77810 */ /* 0x040fe20007ffe0ff */
[----:B------:R-:W-:Y:S01]  /*1590*/  LDSM.16.M88.4 R96, [R215] ;  /* 0x00000000d760783b */ /* 0x000fe20000000200 */
[----:B------:R-:W-:Y:S02]  /*15a0*/  IADD3 R251, R225, -0x8, RZ ;  /* 0xfffffff8e1fb7810 */ /* 0x000fe40007ffe0ff */
[----:B------:R-:W4:Y:S01]  /*15b0*/  I2F R248, R248 ;  /* 0x000000f800f87306 */ /* 0x000f220000201400 */
[----:B------:R-:W2:Y:S04]  /*15c0*/  LDSM.16.M88.4 R100, [R136] ;  /* 0x000000008864783b */ /* 0x000ea80000000200 */
[----:B------:R-:W3:Y:S03]  /*15d0*/  LDSM.16.M88.4 R88, [R136+0x800] ;  /* 0x000800008858783b */ /* 0x000ee60000000200 */
[----:B------:R-:W1:Y:S01]  /*15e0*/  I2F R247, R247 ;  /* 0x000000f700f77306 */ /* 0x000e620000201400 */
[----:B------:R4:W3:Y:S04]  /*15f0*/  LDSM.16.M88.4 R112, [R215+0x2000] ;  /* 0x00200000d770783b */ /* 0x0008e80000000200 */
[----:B------:R-:W-:Y:S01]  /*1600*/  LDSM.16.M88.4 R136, [R218] ;  /* 0x00000000da88783b */ /* 0x000fe20000000200 */
[----:B----4-:R-:W-:-:S03]  /*1610*/  FMUL R250, R248, UR12 ;  /* 0x0000000cf8fa7c20 */ /* 0x010fc60008400000 */
[----:B------:R-:W-:Y:S01]  /*1620*/  LDSM.16.M88.4 R144, [R218+0x800] ;  /* 0x00080000da90783b */ /* 0x000fe20000000200 */
[----:B------:R-:W-:Y:S01]  /*1630*/  LEA R215, R171, UR5, 0x1 ;  /* 0x00000005abd77c11 */ /* 0x000fe2000f8e08ff */
[----:B------:R-:W-:Y:S02]  /*1640*/  FMUL R248, R248, UR13 ;  /* 0x0000000df8f87c20 */ /* 0x000fe40008400000 */
[C---:B-1----:R-:W-:Y:S01]  /*1650*/  FMUL R226, R247.reuse, UR12 ;  /* 0x0000000cf7e27c20 */ /* 0x042fe20008400000 */
[----:B------:R-:W-:Y:S01]  /*1660*/  HMMA.16816.F32.BF16 R140, R108, R120, RZ ;  /* 0x000000786c8c723c */ /* 0x000fe200000418ff */
[----:B------:R-:W-:-:S07]  /*1670*/  FMUL R247, R247, UR13 ;  /* 0x0000000df7f77c20 */ /* 0x000fce0008400000 */
[C---:B------:R-:W-:Y:S08]  /*1680*/  HMMA.16816.F32.BF16 R148, R108.reuse, R122, RZ ;  /* 0x0000007a6c94723c */ /* 0x040ff000000418ff */
[C---:B--2---:R-:W-:Y:S08]  /*1690*/  HMMA.16816.F32.BF16 R152, R108.reuse, R128, RZ ;  /* 0x000000806c98723c */ /* 0x044ff000000418ff */
[----:B------:R-:W-:Y:S08]  /*16a0*/  HMMA.16816.F32.BF16 R108, R108, R130, RZ ;  /* 0x000000826c6c723c */ /* 0x000ff000000418ff */
[C---:B---3--:R-:W-:Y:S08]  /*16b0*/  HMMA.16816.F32.BF16 R116, R132.reuse, R120, RZ ;  /* 0x000000788474723c */ /* 0x048ff000000418ff */
[C---:B------:R-:W-:Y:S08]  /*16c0*/  HMMA.16816.F32.BF16 R124, R132.reuse, R128, RZ ;  /* 0x00000080847c723c */ /* 0x040ff000000418ff */
[C---:B------:R-:W-:Y:S08]  /*16d0*/  HMMA.16816.F32.BF16 R120, R132.reuse, R122, RZ ;  /* 0x0000007a8478723c */ /* 0x040ff000000418ff */
[----:B------:R-:W-:Y:S01]  /*16e0*/  HMMA.16816.F32.BF16 R128, R132, R130, RZ ;  /* 0x000000828480723c */ /* 0x000fe200000418ff */
[----:B------:R-:W1:Y:S07]  /*16f0*/  LDSM.16.M88.4 R132, [R217] ;  /* 0x00000000d984783b */ /* 0x000e6e0000000200 */
[C---:B------:R-:W-:Y:S08]  /*1700*/  HMMA.16816.F32.BF16 R140, R96.reuse, R100, R140 ;  /* 0x00000064608c723c */ /* 0x040ff0000004188c */
[C---:B------:R-:W-:Y:S08]  /*1710*/  HMMA.16816.F32.BF16 R148, R96.reuse, R102, R148 ;  /* 0x000000666094723c */ /* 0x040ff00000041894 */
[C---:B------:R-:W-:Y:S08]  /*1720*/  HMMA.16816.F32.BF16 R152, R96.reuse, R88, R152 ;  /* 0x000000586098723c */ /* 0x040ff00000041898 */
[----:B------:R-:W-:Y:S01]  /*1730*/  HMMA.16816.F32.BF16 R108, R96, R90, R108 ;  /* 0x0000005a606c723c */ /* 0x000fe2000004186c */
[----:B------:R-:W2:Y:S07]  /*1740*/  LDSM.16.M88.4 R96, [R217+0x2000] ;  /* 0x00200000d960783b */ /* 0x000eae0000000200 */
[C---:B------:R-:W-:Y:S08]  /*1750*/  HMMA.16816.F32.BF16 R116, R112.reuse, R100, R116 ;  /* 0x000000647074723c */ /* 0x040ff00000041874 */
[C---:B------:R-:W-:Y:S01]  /*1760*/  HMMA.16816.F32.BF16 R120, R112.reuse, R102, R120 ;  /* 0x000000667078723c */ /* 0x040fe20000041878 */
[----:B------:R-:W-:Y:S07]  /*1770*/  LDSM.16.M88.4 R100, [R215] ;  /* 0x00000000d764783b */ /* 0x000fee0000000200 */
[C---:B------:R-:W-:Y:S08]  /*1780*/  HMMA.16816.F32.BF16 R124, R112.reuse, R88, R124 ;  /* 0x00000058707c723c */ /* 0x040ff0000004187c */
[----:B------:R-:W-:Y:S01]  /*1790*/  HMMA.16816.F32.BF16 R128, R112, R90, R128 ;  /* 0x0000005a7080723c */ /* 0x000fe20000041880 */
[----:B------:R-:W3:Y:S04]  /*17a0*/  LDSM.16.M88.4 R88, [R216] ;  /* 0x00000000d858783b */ /* 0x000ee80000000200 */
[----:B------:R-:W4:Y:S03]  /*17b0*/  LDSM.16.M88.4 R112, [R216+0x800] ;  /* 0x00080000d870783b */ /* 0x000f260000000200 */
[C---:B-1----:R-:W-:Y:S08]  /*17c0*/  HMMA.16816.F32.BF16 R140, R132.reuse, R136, R140 ;  /* 0x00000088848c723c */ /* 0x042ff0000004188c */
[C---:B------:R-:W-:Y:S08]  /*17d0*/  HMMA.16816.F32.BF16 R148, R132.reuse, R138, R148 ;  /* 0x0000008a8494723c */ /* 0x040ff00000041894 */
[C---:B------:R-:W-:Y:S08]  /*17e0*/  HMMA.16816.F32.BF16 R152, R132.reuse, R144, R152 ;  /* 0x000000908498723c */ /* 0x040ff00000041898 */
[----:B------:R-:W-:Y:S01]  /*17f0*/  HMMA.16816.F32.BF16 R108, R132, R146, R108 ;  /* 0x00000092846c723c */ /* 0x000fe2000004186c */
[----:B------:R-:W1:Y:S07]  /*1800*/  LDSM.16.M88.4 R132, [R215+0x2000] ;  /* 0x00200000d784783b */ /* 0x000e6e0000000200 */
[C---:B--2---:R-:W-:Y:S08]  /*1810*/  HMMA.16816.F32.BF16 R116, R96.reuse, R136, R116 ;  /* 0x000000886074723c */ /* 0x044ff00000041874 */
[C---:B------:R-:W-:Y:S08]  /*1820*/  HMMA.16816.F32.BF16 R120, R96.reuse, R138, R120 ;  /* 0x0000008a6078723c */ /* 0x040ff00000041878 */
[C---:B------:R-:W-:Y:S08]  /*1830*/  HMMA.16816.F32.BF16 R124, R96.reuse, R144, R124 ;  /* 0x00000090607c723c */ /* 0x040ff0000004187c */
[----:B------:R-:W-:Y:S07]  /*1840*/  HMMA.16816.F32.BF16 R128, R96, R146, R128 ;  /* 0x000000926080723c */ /* 0x000fee0000041880 */
[C---:B------:R-:W-:Y:S01]  /*1850*/  IADD3 R96, R225.reuse, 0x20, RZ ;  /* 0x00000020e1607810 */ /* 0x040fe20007ffe0ff */
[----:B---3--:R-:W-:Y:S01]  /*1860*/  HMMA.16816.F32.BF16 R140, R100, R88, R140 ;  /* 0x00000058648c723c */ /* 0x008fe2000004188c */
[----:B------:R-:W-:-:S02]  /*1870*/  IADD3 R97, R225, 0x21, RZ ;  /* 0x00000021e1617810 */ /* 0x000fc40007ffe0ff */
[C---:B------:R-:W-:Y:S02]  /*1880*/  IADD3 R98, R225.reuse, 0x28, RZ ;  /* 0x00000028e1627810 */ /* 0x040fe40007ffe0ff */
[----:B------:R-:W2:Y:S01]  /*1890*/  I2F R96, R96 ;  /* 0x0000006000607306 */ /* 0x000ea20000201400 */
[C---:B------:R-:W-:Y:S02]  /*18a0*/  IADD3 R99, R225.reuse, 0x18, RZ ;  /* 0x00000018e1637810 */ /* 0x040fe40007ffe0ff */
[C---:B------:R-:W-:Y:S05]  /*18b0*/  HMMA.16816.F32.BF16 R148, R100.reuse, R90, R148 ;  /* 0x0000005a6494723c */ /* 0x040fea0000041894 */
[----:B------:R-:W3:Y:S03]  /*18c0*/  I2F R97, R97 ;  /* 0x0000006100617306 */ /* 0x000ee60000201400 */
[C---:B----4-:R-:W-:Y:S05]  /*18d0*/  HMMA.16816.F32.BF16 R152, R100.reuse, R112, R152 ;  /* 0x000000706498723c */ /* 0x050fea0000041898 */
[----:B------:R-:W4:Y:S03]  /*18e0*/  I2F R98, R98 ;  /* 0x0000006200627306 */ /* 0x000f260000201400 */
[----:B------:R-:W-:Y:S05]  /*18f0*/  HMMA.16816.F32.BF16 R108, R100, R114, R108 ;  /* 0x00000072646c723c */ /* 0x000fea000004186c */
[----:B------:R-:W4:Y:S02]  /*1900*/  I2F R99, R99 ;  /* 0x0000006300637306 */ /* 0x000f240000201400 */
[----:B--2---:R-:W-:Y:S01]  /*1910*/  FMUL R103, R96, UR12 ;  /* 0x0000000c60677c20 */ /* 0x004fe20008400000 */
[----:B------:R-:W-:Y:S01]  /*1920*/  IADD3 R101, R225, 0x19, RZ ;  /* 0x00000019e1657810 */ /* 0x000fe20007ffe0ff */
[----:B---3--:R-:W-:Y:S01]  /*1930*/  FMUL R102, R97, UR12 ;  /* 0x0000000c61667c20 */ /* 0x008fe20008400000 */
[----:B-1----:R-:W-:Y:S01]  /*1940*/  HMMA.16816.F32.BF16 R116, R132, R88, R116 ;  /* 0x000000588474723c */ /* 0x002fe20000041874 */
[----:B------:R-:W-:-:S02]  /*1950*/  FFMA R139, R140, 0.125, R103 ;  /* 0x3e0000008c8b7823 */ /* 0x000fc40000000067 */
[----:B------:R-:W-:Y:S01]  /*1960*/  FFMA R144, R141, 0.125, R102 ;  /* 0x3e0000008d907823 */ /* 0x000fe20000000066 */
[----:B------:R-:W1:Y:S01]  /*1970*/  I2F R101, R101 ;  /* 0x0000006500657306 */ /* 0x000e620000201400 */
[----:B----4-:R-:W-:Y:S01]  /*1980*/  FMUL R145, R98, UR12 ;  /* 0x0000000c62917c20 */ /* 0x010fe20008400000 */
[----:B------:R-:W-:Y:S01]  /*1990*/  FSETP.NAN.AND P1, PT, R139, R139, PT ;  /* 0x0000008b8b00720b */ /* 0x000fe20003f28000 */
[----:B------:R-:W-:Y:S01]  /*19a0*/  FFMA R138, R150, 0.125, R103 ;  /* 0x3e000000968a7823 */ /* 0x000fe20000000067 */
[----:B------:R-:W-:Y:S01]  /*19b0*/  IADD3 R88, R225, 0x29, RZ ;  /* 0x00000029e1587810 */ /* 0x000fe20007ffe0ff */
[C---:B------:R-:W-:Y:S01]  /*19c0*/  HMMA.16816.F32.BF16 R120, R132.reuse, R90, R120 ;  /* 0x0000005a8478723c */ /* 0x040fe20000041878 */
[CC--:B------:R-:W-:Y:S01]  /*19d0*/  FSETP.GT.AND P0, PT, R139.reuse, R144.reuse, PT ;  /* 0x000000908b00720b */ /* 0x0c0fe20003f04000 */
[----:B------:R-:W-:Y:S01]  /*19e0*/  FFMA R146, R148, 0.125, R145 ;  /* 0x3e00000094927823 */ /* 0x000fe20000000091 */
[----:B------:R-:W-:Y:S02]  /*19f0*/  FSEL R100, R139, R144, P1 ;  /* 0x000000908b647208 */ /* 0x000fe40000800000 */
[----:B------:R-:W2:Y:S01]  /*1a00*/  I2F R88, R88 ;  /* 0x0000005800587306 */ /* 0x000ea20000201400 */
[----:B------:R-:W-:Y:S01]  /*1a10*/  IADD3 R103, R225, 0x31, RZ ;  /* 0x00000031e1677810 */ /* 0x000fe20007ffe0ff */
[----:B------:R-:W-:Y:S01]  /*1a20*/  FMUL R90, R142, 0.125 ;  /* 0x3e0000008e5a7820 */ /* 0x000fe20000400000 */
[----:B------:R-:W-:Y:S01]  /*1a30*/  FSEL R89, R139, R100, P0 ;  /* 0x000000648b597208 */ /* 0x000fe20000000000 */
[----:B------:R-:W-:Y:S01]  /*1a40*/  FMUL R91, R143, 0.125 ;  /* 0x3e0000008f5b7820 */ /* 0x000fe20000400000 */
[----:B------:R-:W-:Y:S01]  /*1a50*/  IADD3 R100, R225, 0x30, RZ ;  /* 0x00000030e1647810 */ /* 0x000fe20007ffe0ff */
[--C-:B------:R-:W-:Y:S01]  /*1a60*/  FFMA R137, R99, UR12, R90.reuse ;  /* 0x0000000c63897c23 */ /* 0x100fe2000800005a */
[----:B------:R-:W-:Y:S01]  /*1a70*/  FSETP.GT.AND P2, PT, R89, R146, PT ;  /* 0x000000925900720b */ /* 0x000fe20003f44000 */
[----:B-1----:R-:W-:Y:S01]  /*1a80*/  FFMA R136, R101, UR12, R91 ;  /* 0x0000000c65887c23 */ /* 0x002fe2000800005b */
[C---:B------:R-:W-:Y:S01]  /*1a90*/  HMMA.16816.F32.BF16 R124, R132.reuse, R112, R124 ;  /* 0x00000070847c723c */ /* 0x040fe2000004187c */
[----:B------:R-:W1:Y:S01]  /*1aa0*/  I2F R103, R103 ;  /* 0x0000006700677306 */ /* 0x000e620000201400 */
[----:B------:R-:W-:Y:S01]  /*1ab0*/  FSETP.NAN.AND P1, PT, R137, R137, PT ;  /* 0x000000898900720b */ /* 0x000fe20003f28000 */
[----:B------:R-:W-:Y:S01]  /*1ac0*/  FMUL R109, R109, 0.125 ;  /* 0x3e0000006d6d7820 */ /* 0x000fe20000400000 */
[-C--:B------:R-:W-:Y:S01]  /*1ad0*/  FSETP.GT.AND P0, PT, R137, R136.reuse, PT ;  /* 0x000000888900720b */ /* 0x080fe20003f04000 */
[----:B------:R-:W-:Y:S01]  /*1ae0*/  FFMA R90, R99, UR13, R90 ;  /* 0x0000000d635a7c23 */ /* 0x000fe2000800005a */
[----:B------:R-:W-:Y:S01]  /*1af0*/  IADD3 R99, R225, -0x20, RZ ;  /* 0xffffffe0e1637810 */ /* 0x000fe20007ffe0ff */
[----:B--2---:R-:W-:Y:S01]  /*1b00*/  FMUL R142, R88, UR12 ;  /* 0x0000000c588e7c20 */ /* 0x004fe20008400000 */
[----:B------:R-:W-:Y:S01]  /*1b10*/  FSEL R112, R137, R136, P1 ;  /* 0x0000008889707208 */ /* 0x000fe20000800000 */
[----:B------:R-:W2:Y:S01]  /*1b20*/  I2F R100, R100 ;  /* 0x0000006400647306 */ /* 0x000ea20000201400 */
[----:B------:R-:W-:Y:S01]  /*1b30*/  FSETP.NAN.AND P1, PT, R89, R89, PT ;  /* 0x000000595900720b */ /* 0x000fe20003f28000 */
[--C-:B------:R-:W-:Y:S01]  /*1b40*/  FFMA R147, R149, 0.125, R142.reuse ;  /* 0x3e00000095937823 */ /* 0x100fe2000000008e */
[----:B------:R-:W-:Y:S01]  /*1b50*/  FSEL R113, R137, R112, P0 ;  /* 0x0000007089717208 */ /* 0x000fe20000000000 */
[----:B------:R-:W-:Y:S01]  /*1b60*/  HMMA.16816.F32.BF16 R128, R132, R114, R128 ;  /* 0x000000728480723c */ /* 0x000fe20000041880 */
[----:B------:R-:W-:Y:S01]  /*1b70*/  @!P2 FSEL R89, R89, R146, P1 ;  /* 0x000000925959a208 */ /* 0x000fe20000800000 */
[----:B------:R-:W-:Y:S01]  /*1b80*/  FMUL R112, R108, 0.125 ;  /* 0x3e0000006c707820 */ /* 0x000fe20000400000 */
[----:B------:R-:W-:Y:S01]  /*1b90*/  FSETP.GT.AND P2, PT, R113, R138, PT ;  /* 0x0000008a7100720b */ /* 0x000fe20003f44000 */
[----:B------:R-:W-:Y:S01]  /*1ba0*/  FFMA R142, R155, 0.125, R142 ;  /* 0x3e0000009b8e7823 */ /* 0x000fe2000000008e */
[----:B------:R-:W-:Y:S01]  /*1bb0*/  FSETP.GT.AND P0, PT, R89, R147, PT ;  /* 0x000000935900720b */ /* 0x000fe20003f04000 */
[----:B------:R-:W-:Y:S01]  /*1bc0*/  I2F R99, R99 ;  /* 0x0000006300637306 */ /* 0x000fe20000201400 */
[----:B------:R-:W-:Y:S01]  /*1bd0*/  FSETP.NAN.AND P3, PT, R113, R113, PT ;  /* 0x000000717100720b */ /* 0x000fe20003f68000 */
[----:B------:R-:W-:Y:S01]  /*1be0*/  FFMA R135, R151, 0.125, R102 ;  /* 0x3e00000097877823 */ /* 0x000fe20000000066 */
[----:B------:R-:W-:Y:S01]  /*1bf0*/  FSETP.NAN.AND P1, PT, R89, R89, PT ;  /* 0x000000595900720b */ /* 0x000fe20003f28000 */
[----:B-1----:R-:W-:Y:S01]  /*1c00*/  FMUL R132, R103, UR12 ;  /* 0x0000000c67847c20 */ /* 0x002fe20008400000 */
[C---:B------:R-:W-:Y:S01]  /*1c10*/  IADD3 R102, R225.reuse, 0x38, RZ ;  /* 0x00000038e1667810 */ /* 0x040fe20007ffe0ff */
[----:B--2---:R-:W-:Y:S01]  /*1c20*/  FMUL R115, R100, UR12 ;  /* 0x0000000c64737c20 */ /* 0x004fe20008400000 */
[----:B------:R-:W-:Y:S01]  /*1c30*/  IADD3 R114, R225, 0x39, RZ ;  /* 0x00000039e1727810 */ /* 0x000fe20007ffe0ff */
[----:B------:R-:W-:-:S02]  /*1c40*/  FFMA R134, R154, 0.125, R145 ;  /* 0x3e0000009a867823 */ /* 0x000fc40000000091 */
[--C-:B------:R-:W-:Y:S01]  /*1c50*/  FFMA R216, R152, 0.125, R115.reuse ;  /* 0x3e00000098d87823 */ /* 0x100fe20000000073 */
[----:B------:R-:W-:Y:S01]  /*1c60*/  @!P2 FSEL R113, R113, R138, P3 ;  /* 0x0000008a7171a208 */ /* 0x000fe20001800000 */
[--C-:B------:R-:W-:Y:S01]  /*1c70*/  FFMA R215, R153, 0.125, R132.reuse ;  /* 0x3e00000099d77823 */ /* 0x100fe20000000084 */
[----:B------:R-:W-:Y:S01]  /*1c80*/  @!P0 FSEL R89, R89, R147, P1 ;  /* 0x0000009359598208 */ /* 0x000fe20000800000 */
[----:B------:R-:W1:Y:S01]  /*1c90*/  I2F R102, R102 ;  /* 0x0000006600667306 */ /* 0x000e620000201400 */
[----:B------:R-:W-:Y:S01]  /*1ca0*/  FSETP.GT.AND P0, PT, R113, R135, PT ;  /* 0x000000877100720b */ /* 0x000fe20003f04000 */
[----:B------:R-:W-:Y:S01]  /*1cb0*/  FFMA R145, R110, 0.125, R115 ;  /* 0x3e0000006e917823 */ /* 0x000fe20000000073 */
[----:B------:R-:W-:Y:S01]  /*1cc0*/  FSETP.GT.AND P2, PT, R89, R216, PT ;  /* 0x000000d85900720b */ /* 0x000fe20003f44000 */
[----:B------:R-:W-:Y:S01]  /*1cd0*/  FFMA R143, R111, 0.125, R132 ;  /* 0x3e0000006f8f7823 */ /* 0x000fe20000000084 */
[----:B------:R-:W-:Y:S01]  /*1ce0*/  FSETP.NAN.AND P1, PT, R113, R113, PT ;  /* 0x000000717100720b */ /* 0x000fe20003f28000 */
[----:B------:R-:W-:Y:S01]  /*1cf0*/  FMUL R115, R96, UR13 ;  /* 0x0000000d60737c20 */ /* 0x000fe20008400000 */
[----:B------:R-:W-:Y:S01]  /*1d00*/  FSETP.NAN.AND P3, PT, R89, R89, PT ;  /* 0x000000595900720b */ /* 0x000fe20003f68000 */
[----:B------:R-:W2:Y:S01]  /*1d10*/  I2F R108, R114 ;  /* 0x00000072006c7306 */ /* 0x000ea20000201400 */
[----:B------:R-:W-:-:S02]  /*1d20*/  FMUL R118, R118, 0.125 ;  /* 0x3e00000076767820 */ /* 0x000fc40000400000 */
[----:B------:R-:W-:Y:S02]  /*1d30*/  FFMA R222, R150, 0.125, R115 ;  /* 0x3e00000096de7823 */ /* 0x000fe40000000073 */
[----:B------:R-:W-:Y:S01]  /*1d40*/  FMUL R119, R119, 0.125 ;  /* 0x3e00000077777820 */ /* 0x000fe20000400000 */
[----:B------:R-:W-:Y:S01]  /*1d50*/  @!P0 FSEL R113, R113, R135, P1 ;  /* 0x0000008771718208 */ /* 0x000fe20000800000 */
[----:B------:R-:W-:Y:S01]  /*1d60*/  FFMA R223, R121, 0.125, R250 ;  /* 0x3e00000079df7823 */ /* 0x000fe200000000fa */
[----:B------:R-:W-:Y:S01]  /*1d70*/  @!P2 FSEL R89, R89, R216, P3 ;  /* 0x000000d85959a208 */ /* 0x000fe20001800000 */
[----:B-1----:R-:W-:Y:S01]  /*1d80*/  FFMA R217, R102, UR12, R112 ;  /* 0x0000000c66d97c23 */ /* 0x002fe20008000070 */
[----:B------:R-:W-:Y:S01]  /*1d90*/  FSETP.GT.AND P2, PT, R113, R134, PT ;  /* 0x000000867100720b */ /* 0x000fe20003f44000 */
[----:B------:R-:W-:Y:S01]  /*1da0*/  FMUL R128, R128, 0.125 ;  /* 0x3e00000080807820 */ /* 0x000fe20000400000 */
[----:B------:R-:W-:Y:S01]  /*1db0*/  FSETP.GT.AND P0, PT, R89, R215, PT ;  /* 0x000000d75900720b */ /* 0x000fe20003f04000 */
[----:B------:R-:W-:Y:S01]  /*1dc0*/  FMUL R129, R129, 0.125 ;  /* 0x3e00000081817820 */ /* 0x000fe20000400000 */
[----:B------:R-:W-:Y:S01]  /*1dd0*/  FSETP.NAN.AND P3, PT, R113, R113, PT ;  /* 0x000000717100720b */ /* 0x000fe20003f68000 */
[----:B------:R-:W-:Y:S01]  /*1de0*/  FFMA R121, R121, 0.125, R248 ;  /* 0x3e00000079797823 */ /* 0x000fe200000000f8 */
[----:B------:R-:W-:Y:S01]  /*1df0*/  FSETP.NAN.AND P1, PT, R89, R89, PT ;  /* 0x000000595900720b */ /* 0x000fe20003f28000 */
[----:B--2---:R-:W-:-:S06]  /*1e00*/  FFMA R218, R108, UR12, R109 ;  /* 0x0000000c6cda7c23 */ /* 0x004fcc000800006d */
[----:B------:R-:W-:Y:S02]  /*1e10*/  @!P2 FSEL R113, R113, R134, P3 ;  /* 0x000000867171a208 */ /* 0x000fe40001800000 */
[----:B------:R-:W-:Y:S02]  /*1e20*/  @!P0 FSEL R89, R89, R215, P1 ;  /* 0x000000d759598208 */ /* 0x000fe40000800000 */
[----:B------:R-:W-:Y:S02]  /*1e30*/  FSETP.GT.AND P0, PT, R113, R142, PT ;  /* 0x0000008e7100720b */ /* 0x000fe40003f04000 */
[----:B------:R-:W-:Y:S02]  /*1e40*/  FSETP.GT.AND P2, PT, R89, R217, PT ;  /* 0x000000d95900720b */ /* 0x000fe40003f44000 */
[----:B------:R-:W-:Y:S02]  /*1e50*/  FSETP.NAN.AND P1, PT, R113, R113, PT ;  /* 0x000000717100720b */ /* 0x000fe40003f28000 */
[----:B------:R-:W-:-:S07]  /*1e60*/  FSETP.NAN.AND P3, PT, R89, R89, PT ;  /* 0x000000595900720b */ /* 0x000fce0003f68000 */
        /* <DEDUP_REMOVED lines=8> */
[C---:B------:R-:W-:Y:S02]  /*1ef0*/  FSETP.GT.AND P0, PT, R113.reuse, R143, PT ;  /* 0x0000008f7100720b */ /* 0x040fe40003f04000 */
[C---:B------:R-:W-:Y:S01]  /*1f00*/  FSETP.NAN.AND P1, PT, R113.reuse, R113, PT ;  /* 0x000000717100720b */ /* 0x040fe20003f28000 */
[----:B------:R-:W1:Y:S10]  /*1f10*/  SHFL.BFLY PT, R114, R89, 0x2, 0x1f ;  /* 0x0c401f0059727f89 */ /* 0x000e7400000e0000 */
[----:B------:R-:W-:-:S02]  /*1f20*/  @!P0 FSEL R113, R113, R143, P1 ;  /* 0x0000008f71718208 */ /* 0x000fc40000800000 */
[----:B------:R-:W-:-:S03]  /*1f30*/  FSETP.NAN.AND P1, PT, R89, R89, PT ;  /* 0x000000595900720b */ /* 0x000fc60003f28000 */
[----:B------:R-:W2:Y:S01]  /*1f40*/  SHFL.BFLY PT, R132, R113, 0x2, 0x1f ;  /* 0x0c401f0071847f89 */ /* 0x000ea200000e0000 */
[----:B-1----:R-:W-:-:S13]  /*1f50*/  FSETP.GT.AND P0, PT, R89, R114, PT ;  /* 0x000000725900720b */ /* 0x002fda0003f04000 */
[----:B------:R-:W-:Y:S02]  /*1f60*/  @!P0 FSEL R89, R89, R114, P1 ;  /* 0x0000007259598208 */ /* 0x000fe40000800000 */
[CC--:B--2---:R-:W-:Y:S02]  /*1f70*/  FSETP.GT.AND P1, PT, R113.reuse, R132.reuse, PT ;  /* 0x000000847100720b */ /* 0x0c4fe40003f24000 */
[C---:B------:R-:W-:Y:S01]  /*1f80*/  FSETP.NAN.AND P0, PT, R113.reuse, R113, PT ;  /* 0x000000717100720b */ /* 0x040fe20003f08000 */
[----:B------:R-:W1:Y:S10]  /*1f90*/  SHFL.BFLY PT, R114, R89, 0x1, 0x1f ;  /* 0x0c201f0059727f89 */ /* 0x000e7400000e0000 */
[----:B------:R-:W-:-:S02]  /*1fa0*/  @!P1 FSEL R113, R113, R132, P0 ;  /* 0x0000008471719208 */ /* 0x000fc40000000000 */
[----:B------:R-:W-:-:S03]  /*1fb0*/  FSETP.NAN.AND P1, PT, R89, R89, PT ;  /* 0x000000595900720b */ /* 0x000fc60003f28000 */
[----:B------:R-:W2:Y:S01]  /*1fc0*/  SHFL.BFLY PT, R220, R113, 0x1, 0x1f ;  /* 0x0c201f0071dc7f89 */ /* 0x000ea200000e0000 */
[----:B-1----:R-:W-:-:S13]  /*1fd0*/  FSETP.GT.AND P0, PT, R89, R114, PT ;  /* 0x000000725900720b */ /* 0x002fda0003f04000 */
[----:B------:R-:W-:Y:S01]  /*1fe0*/  @!P0 FSEL R89, R89, R114, P1 ;  /* 0x0000007259598208 */ /* 0x000fe20000800000 */
[----:B------:R-:W-:Y:S01]  /*1ff0*/  FFMA R114, R101, UR13, R91 ;  /* 0x0000000d65727c23 */ /* 0x000fe2000800005b */
[----:B--2---:R-:W-:Y:S01]  /*2000*/  FSETP.GT.AND P1, PT, R113, R220, PT ;  /* 0x000000dc7100720b */ /* 0x004fe20003f24000 */
[----:B------:R-:W-:Y:S01]  /*2010*/  FMUL R101, R98, UR13 ;  /* 0x0000000d62657c20 */ /* 0x000fe20008400000 */
[C---:B------:R-:W-:Y:S01]  /*2020*/  FSETP.GT.AND P2, PT, R229.reuse, R89, PT ;  /* 0x00000059e500720b */ /* 0x040fe20003f44000 */
[----:B------:R-:W-:Y:S01]  /*2030*/  FMUL R98, R88, UR13 ;  /* 0x0000000d58627c20 */ /* 0x000fe20008400000 */
[C---:B------:R-:W-:Y:S02]  /*2040*/  FSETP.NAN.AND P0, PT, R229.reuse, R229, PT ;  /* 0x000000e5e500720b */ /* 0x040fe40003f08000 */
[----:B------:R-:W-:Y:S01]  /*2050*/  FSEL R132, R229, R89, P2 ;  /* 0x00000059e5847208 */ /* 0x000fe20001000000 */
[----:B------:R-:W-:Y:S01]  /*2060*/  FFMA R89, R140, 0.125, R115 ;  /* 0x3e0000008c597823 */ /* 0x000fe20000000073 */
[----:B------:R-:W-:Y:S01]  /*2070*/  IADD3 R115, R225, -0xf, RZ ;  /* 0xfffffff1e1737810 */ /* 0x000fe20007ffe0ff */
[----:B------:R-:W-:Y:S01]  /*2080*/  FMUL R140, R97, UR13 ;  /* 0x0000000d618c7c20 */ /* 0x000fe20008400000 */
[----:B------:R-:W-:Y:S01]  /*2090*/  FSEL R132, R229, R132, P0 ;  /* 0x00000084e5847208 */ /* 0x000fe20000000000 */
[----:B------:R-:W-:Y:S01]  /*20a0*/  FFMA R149, R149, 0.125, R98 ;  /* 0x3e00000095957823 */ /* 0x000fe20000000062 */
[----:B------:R-:W-:Y:S01]  /*20b0*/  FSETP.NAN.AND P0, PT, R113, R113, PT ;  /* 0x000000717100720b */ /* 0x000fe20003f08000 */
[----:B------:R-:W-:Y:S01]  /*20c0*/  FFMA R141, R141, 0.125, R140 ;  /* 0x3e0000008d8d7823 */ /* 0x000fe2000000008c */
[----:B------:R-:W1:Y:S01]  /*20d0*/  I2F R115, R115 ;  /* 0x0000007300737306 */ /* 0x000e620000201400 */
[C---:B------:R-:W-:Y:S01]  /*20e0*/  FADD R89, -R132.reuse, R89 ;  /* 0x0000005984597221 */ /* 0x040fe20000000100 */
[----:B------:R-:W-:Y:S01]  /*20f0*/  @!P1 FSEL R113, R113, R220, P0 ;  /* 0x000000dc71719208 */ /* 0x000fe20000000000 */
[----:B------:R-:W-:Y:S01]  /*2100*/  FADD R149, -R132, R149 ;  /* 0x0000009584957221 */ /* 0x000fe20000000100 */
[C---:B------:R-:W-:Y:S01]  /*2110*/  FSETP.NAN.AND P1, PT, R246.reuse, R246, PT ;  /* 0x000000f6f600720b */ /* 0x040fe20003f28000 */
[----:B------:R-:W-:Y:S01]  /*2120*/  FMUL R91, R89, 1.4426950216293334961 ;  /* 0x3fb8aa3b595b7820 */ /* 0x000fe20000400000 */
[----:B------:R-:W-:Y:S01]  /*2130*/  FSETP.GT.AND P2, PT, R246, R113, PT ;  /* 0x00000071f600720b */ /* 0x000fe20003f44000 */
[----:B------:R-:W-:-:S02]  /*2140*/  FFMA R89, R148, 0.125, R101 ;  /* 0x3e00000094597823 */ /* 0x000fc40000000065 */
[----:B------:R-:W-:Y:S01]  /*2150*/  FADD R141, -R132, R141 ;  /* 0x0000008d848d7221 */ /* 0x000fe20000000100 */
[----:B------:R-:W-:Y:S01]  /*2160*/  FSEL R133, R246, R113, P2 ;  /* 0x00000071f6857208 */ /* 0x000fe20001000000 */
[----:B------:R-:W-:Y:S01]  /*2170*/  FADD R89, -R132, R89 ;  /* 0x0000005984597221 */ /* 0x000fe20000000100 */
[----:B------:R-:W-:Y:S01]  /*2180*/  FSETP.GEU.AND P0, PT, R91, -126, PT ;  /* 0xc2fc00005b00780b */ /* 0x000fe20003f0e000 */
[----:B------:R-:W-:Y:S01]  /*2190*/  FMUL R149, R149, 1.4426950216293334961 ;  /* 0x3fb8aa3b95957820 */ /* 0x000fe20000400000 */
[----:B------:R-:W-:Y:S01]  /*21a0*/  FSEL R133, R246, R133, P1 ;  /* 0x00000085f6857208 */ /* 0x000fe20000800000 */
[----:B------:R-:W-:Y:S02]  /*21b0*/  FMUL R148, R89, 1.4426950216293334961 ;  /* 0x3fb8aa3b59947820 */ /* 0x000fe40000400000 */
[----:B------:R-:W-:Y:S01]  /*21c0*/  FMUL R141, R141, 1.4426950216293334961 ;  /* 0x3fb8aa3b8d8d7820 */ /* 0x000fe20000400000 */
[----:B------:R-:W-:Y:S01]  /*21d0*/  FSETP.GEU.AND P5, PT, R149, -126, PT ;  /* 0xc2fc00009500780b */ /* 0x000fe20003fae000 */
[C---:B------:R-:W-:Y:S01]  /*21e0*/  FADD R90, -R133.reuse, R90 ;  /* 0x0000005a855a7221 */ /* 0x040fe20000000100 */
[----:B------:R-:W-:Y:S01]  /*21f0*/  FSETP.GEU.AND P4, PT, R148, -126, PT ;  /* 0xc2fc00009400780b */ /* 0x000fe20003f8e000 */
[----:B------:R-:W-:Y:S01]  /*2200*/  FADD R114, -R133, R114 ;  /* 0x0000007285727221 */ /* 0x000fe20000000100 */
[----:B------:R-:W-:Y:S01]  /*2210*/  FSETP.GEU.AND P2, PT, R141, -126, PT ;  /* 0xc2fc00008d00780b */ /* 0x000fe20003f4e000 */
[----:B------:R-:W-:-:S02]  /*2220*/  FMUL R96, R90, 1.4426950216293334961 ;  /* 0x3fb8aa3b5a607820 */ /* 0x000fc40000400000 */
[----:B------:R-:W-:Y:S01]  /*2230*/  FMUL R113, R114, 1.4426950216293334961 ;  /* 0x3fb8aa3b72717820 */ /* 0x000fe20000400000 */
[----:B------:R-:W-:Y:S01]  /*2240*/  IADD3 R114, R225, -0x1f, RZ ;  /* 0xffffffe1e1727810 */ /* 0x000fe20007ffe0ff */
[----:B------:R-:W-:Y:S01]  /*2250*/  @!P0 FMUL R91, R91, 0.5 ;  /* 0x3f0000005b5b8820 */ /* 0x000fe20000400000 */
[----:B------:R-:W-:Y:S01]  /*2260*/  FSETP.GEU.AND P1, PT, R96, -126, PT ;  /* 0xc2fc00006000780b */ /* 0x000fe20003f2e000 */
[----:B------:R-:W-:Y:S01]  /*2270*/  FFMA R224, R151, 0.125, R140 ;  /* 0x3e00000097e07823 */ /* 0x000fe2000000008c */
[----:B------:R-:W-:Y:S01]  /*2280*/  FSETP.GEU.AND P3, PT, R113, -126, PT ;  /* 0xc2fc00007100780b */ /* 0x000fe20003f6e000 */
[----:B------:R-:W-:Y:S01]  /*2290*/  @!P5 FMUL R149, R149, 0.5 ;  /* 0x3f0000009595d820 */ /* 0x000fe20000400000 */
[----:B------:R-:W2:Y:S01]  /*22a0*/  MUFU.EX2 R88, R91 ;  /* 0x0000005b00587308 */ /* 0x000ea20000000800 */
[----:B------:R-:W-:Y:S02]  /*22b0*/  @!P4 FMUL R148, R148, 0.5 ;  /* 0x3f0000009494c820 */ /* 0x000fe40000400000 */
[----:B------:R-:W-:-:S02]  /*22c0*/  @!P2 FMUL R141, R141, 0.5 ;  /* 0x3f0000008d8da820 */ /* 0x000fc40000400000 */
[C---:B------:R-:W-:Y:S02]  /*22d0*/  FADD R222, -R133.reuse, R222 ;  /* 0x000000de85de7221 */ /* 0x040fe40000000100 */
[----:B------:R-:W-:Y:S01]  /*22e0*/  FADD R224, -R133, R224 ;  /* 0x000000e085e07221 */ /* 0x000fe20000000100 */
[----:B------:R-:W3:Y:S01]  /*22f0*/  MUFU.EX2 R90, R148 ;  /* 0x00000094005a7308 */ /* 0x000ee20000000800 */
[----:B------:R-:W-:Y:S02]  /*2300*/  @!P1 FMUL R96, R96, 0.5 ;  /* 0x3f00000060609820 */ /* 0x000fe40000400000 */
[----:B------:R-:W-:Y:S02]  /*2310*/  @!P3 FMUL R113, R113, 0.5 ;  /* 0x3f0000007171b820 */ /* 0x000fe40000400000 */
[----:B-1----:R-:W-:Y:S02]  /*2320*/  FMUL R249, R115, UR12 ;  /* 0x0000000c73f97c20 */ /* 0x002fe40008400000 */
[----:B------:R-:W-:Y:S01]  /*2330*/  FFMA R101, R154, 0.125, R101 ;  /* 0x3e0000009a657823 */ /* 0x000fe20000000065 */
[----:B------:R-:W1:Y:S01]  /*2340*/  MUFU.EX2 R91, R149 ;  /* 0x00000095005b7308 */ /* 0x000e620000000800 */
[----:B--2---:R-:W-:-:S02]  /*2350*/  @!P0 FMUL R88, R88, R88 ;  /* 0x0000005858588220 */ /* 0x004fc40000400000 */
[----:B------:R-:W-:Y:S02]  /*2360*/  FFMA R154, R130, 0.125, R226 ;  /* 0x3e000000829a7823 */ /* 0x000fe400000000e2 */
[----:B------:R-:W-:Y:S02]  /*2370*/  FFMA R98, R155, 0.125, R98 ;  /* 0x3e0000009b627823 */ /* 0x000fe40000000062 */
[----:B------:R-:W-:Y:S01]  /*2380*/  FFMA R155, R131, 0.125, R249 ;  /* 0x3e000000839b7823 */ /* 0x000fe200000000f9 */
[----:B------:R2:W4:Y:S01]  /*2390*/  MUFU.EX2 R89, R141 ;  /* 0x0000008d00597308 */ /* 0x0005220000000800 */
[----:B---3--:R-:W-:Y:S02]  /*23a0*/  @!P4 FMUL R90, R90, R90 ;  /* 0x0000005a5a5ac220 */ /* 0x008fe40000400000 */
[C---:B------:R-:W-:Y:S02]  /*23b0*/  FADD R98, -R133.reuse, R98 ;  /* 0x0000006285627221 */ /* 0x040fe40000000100 */
[----:B------:R-:W-:-:S02]  /*23c0*/  FADD R101, -R133, R101 ;  /* 0x0000006585657221 */ /* 0x000fc40000000100 */
[----:B------:R-:W-:Y:S01]  /*23d0*/  FMUL R98, R98, 1.4426950216293334961 ;  /* 0x3fb8aa3b62627820 */ /* 0x000fe20000400000 */
[----:B------:R-:W3:Y:S01]  /*23e0*/  MUFU.EX2 R96, R96 ;  /* 0x0000006000607308 */ /* 0x000ee20000000800 */
[----:B-1----:R-:W-:Y:S01]  /*23f0*/  @!P5 FMUL R91, R91, R91 ;  /* 0x0000005b5b5bd220 */ /* 0x002fe20000400000 */
[----:B--2---:R-:W-:Y:S01]  /*2400*/  IADD3 R141, R225, -0x18, RZ ;  /* 0xffffffe8e18d7810 */ /* 0x004fe20007ffe0ff */
[--C-:B------:R-:W-:Y:S02]  /*2410*/  FADD R218, R218, -R132.reuse ;  /* 0x80000084dada7221 */ /* 0x100fe40000000000 */
[--C-:B------:R-:W-:Y:S01]  /*2420*/  FADD R217, R217, -R132.reuse ;  /* 0x80000084d9d97221 */ /* 0x100fe20000000000 */
[----:B------:R1:W-:Y:S01]  /*2430*/  STS.64 [R203.X4+0xc020], R90 ;  /* 0x00c0205acb007388 */ /* 0x0003e20000004a00 */
[----:B------:R-:W-:Y:S01]  /*2440*/  FADD R216, R216, -R132 ;  /* 0x80000084d8d87221 */ /* 0x000fe20000000000 */
[----:B------:R2:W1:Y:S01]  /*2450*/  MUFU.EX2 R97, R113 ;  /* 0x0000007100617308 */ /* 0x0004620000000800 */
[----:B----4-:R-:W-:-:S02]  /*2460*/  @!P2 FMUL R89, R89, R89 ;  /* 0x000000595959a220 */ /* 0x010fc40000400000 */
[----:B------:R-:W-:Y:S02]  /*2470*/  FMUL R216, R216, 1.4426950216293334961 ;  /* 0x3fb8aa3bd8d87820 */ /* 0x000fe40000400000 */
[--C-:B------:R-:W-:Y:S01]  /*2480*/  FADD R144, R144, -R132.reuse ;  /* 0x8000008490907221 */ /* 0x100fe20000000000 */
[----:B------:R4:W-:Y:S01]  /*2490*/  STS.64 [R203.X4+0xc000], R88 ;  /* 0x00c00058cb007388 */ /* 0x0009e20000004a00 */
[--C-:B------:R-:W-:Y:S01]  /*24a0*/  FADD R146, R146, -R132.reuse ;  /* 0x8000008492927221 */ /* 0x100fe20000000000 */
[----:B------:R-:W4:Y:S01]  /*24b0*/  I2F R114, R114 ;  /* 0x0000007200727306 */ /* 0x000f220000201400 */
[----:B---3--:R-:W-:Y:S01]  /*24c0*/  @!P1 FMUL R96, R96, R96 ;  /* 0x0000006060609220 */ /* 0x008fe20000400000 */
[----:B--2---:R-:W-:Y:S01]  /*24d0*/  IADD3 R113, R225, -0x28, RZ ;  /* 0xffffffd8e1717810 */ /* 0x004fe20007ffe0ff */
[--C-:B------:R-:W-:Y:S02]  /*24e0*/  FADD R139, R139, -R132.reuse ;  /* 0x800000848b8b7221 */ /* 0x100fe40000000000 */
[----:B------:R-:W-:-:S02]  /*24f0*/  FADD R147, R147, -R132 ;  /* 0x8000008493937221 */ /* 0x000fc40000000000 */
[----:B------:R-:W-:Y:S01]  /*2500*/  FMUL R146, R146, 1.4426950216293334961 ;  /* 0x3fb8aa3b92927820 */ /* 0x000fe20000400000 */
[----:B-1----:R-:W1:Y:S01]  /*2510*/  I2F R90, R141 ;  /* 0x0000008d005a7306 */ /* 0x002e620000201400 */
[----:B------:R-:W-:Y:S01]  /*2520*/  @!P3 FMUL R97, R97, R97 ;  /* 0x000000616161b220 */ /* 0x000fe20000400000 */
[----:B----4-:R-:W-:Y:S01]  /*2530*/  IADD3 R88, R225, -0x27, RZ ;  /* 0xffffffd9e1587810 */ /* 0x010fe20007ffe0ff */
[C---:B------:R-:W-:Y:S02]  /*2540*/  FMUL R89, R99.reuse, UR12 ;  /* 0x0000000c63597c20 */ /* 0x040fe40008400000 */
[----:B------:R-:W-:Y:S01]  /*2550*/  FMUL R99, R99, UR13 ;  /* 0x0000000d63637c20 */ /* 0x000fe20008400000 */
[----:B------:R2:W-:Y:S01]  /*2560*/  STS.64 [R203.X4+0xc440], R96 ;  /* 0x00c44060cb007388 */ /* 0x0005e20000004a00 */
[----:B------:R-:W-:Y:S02]  /*2570*/  FFMA R219, R116, 0.125, R89 ;  /* 0x3e00000074db7823 */ /* 0x000fe40000000059 */
[----:B------:R-:W-:-:S02]  /*2580*/  FMUL R150, R114, UR12 ;  /* 0x0000000c72967c20 */ /* 0x000fc40008400000 */
[----:B------:R-:W-:Y:S01]  /*2590*/  FFMA R116, R116, 0.125, R99 ;  /* 0x3e00000074747823 */ /* 0x000fe20000000063 */
[----:B------:R-:W-:Y:S01]  /*25a0*/  FSETP.NAN.AND P1, PT, R219, R219, PT ;  /* 0x000000dbdb00720b */ /* 0x000fe20003f28000 */
[--C-:B------:R-:W-:Y:S02]  /*25b0*/  FFMA R221, R117, 0.125, R150.reuse ;  /* 0x3e00000075dd7823 */ /* 0x100fe40000000096 */
[----:B------:R-:W-:Y:S02]  /*25c0*/  FFMA R149, R123, 0.125, R150 ;  /* 0x3e0000007b957823 */ /* 0x000fe40000000096 */
[----:B-1----:R-:W-:Y:S01]  /*25d0*/  FMUL R151, R90, UR12 ;  /* 0x0000000c5a977c20 */ /* 0x002fe20008400000 */
[----:B--2---:R-:W1:Y:S01]  /*25e0*/  I2F R96, R113 ;  /* 0x0000007100607306 */ /* 0x004e620000201400 */
[CC--:B------:R-:W-:Y:S01]  /*25f0*/  FSETP.GT.AND P0, PT, R219.reuse, R221.reuse, PT ;  /* 0x000000dddb00720b */ /* 0x0c0fe20003f04000 */
[----:B------:R-:W-:Y:S01]  /*2600*/  FMUL R114, R114, UR13 ;  /* 0x0000000d72727c20 */ /* 0x000fe20008400000 */
[----:B------:R-:W-:Y:S01]  /*2610*/  FSEL R140, R219, R221, P1 ;  /* 0x000000dddb8c7208 */ /* 0x000fe20000800000 */
[----:B------:R-:W-:-:S02]  /*2620*/  FFMA R220, R120, 0.125, R151 ;  /* 0x3e00000078dc7823 */ /* 0x000fc40000000097 */
[----:B------:R-:W-:Y:S01]  /*2630*/  FFMA R150, R126, 0.125, R151 ;  /* 0x3e0000007e967823 */ /* 0x000fe20000000097 */
[----:B------:R-:W-:Y:S01]  /*2640*/  FSEL R91, R219, R140, P0 ;  /* 0x0000008cdb5b7208 */ /* 0x000fe20000000000 */
[----:B------:R2:W3:Y:S01]  /*2650*/  I2F R97, R88 ;  /* 0x0000005800617306 */ /* 0x0004e20000201400 */
[----:B------:R-:W-:Y:S02]  /*2660*/  FFMA R140, R122, 0.125, R89 ;  /* 0x3e0000007a8c7823 */ /* 0x000fe40000000059 */
[C---:B------:R-:W-:Y:S01]  /*2670*/  FSETP.GT.AND P2, PT, R91.reuse, R220, PT ;  /* 0x000000dc5b00720b */ /* 0x040fe20003f44000 */
[----:B------:R-:W-:Y:S01]  /*2680*/  FMUL R89, R224, 1.4426950216293334961 ;  /* 0x3fb8aa3be0597820 */ /* 0x000fe20000400000 */
[----:B------:R-:W-:Y:S01]  /*2690*/  FSETP.NAN.AND P3, PT, R91, R91, PT ;  /* 0x0000005b5b00720b */ /* 0x000fe20003f68000 */
[----:B------:R-:W-:Y:S02]  /*26a0*/  FFMA R224, R125, 0.125, R249 ;  /* 0x3e0000007de07823 */ /* 0x000fe400000000f9 */
[----:B-1----:R-:W-:-:S02]  /*26b0*/  FFMA R148, R96, UR12, R118 ;  /* 0x0000000c60947c23 */ /* 0x002fc40008000076 */
[----:B--2---:R-:W-:Y:S02]  /*26c0*/  FMUL R88, R222, 1.4426950216293334961 ;  /* 0x3fb8aa3bde587820 */ /* 0x004fe40000400000 */
[----:B------:R-:W-:Y:S01]  /*26d0*/  FFMA R222, R124, 0.125, R226 ;  /* 0x3e0000007cde7823 */ /* 0x000fe200000000e2 */
[----:B------:R-:W-:Y:S01]  /*26e0*/  FSETP.NAN.AND P0, PT, R148, R148, PT ;  /* 0x000000949400720b */ /* 0x000fe20003f08000 */
[----:B------:R-:W-:Y:S02]  /*26f0*/  FFMA R151, R127, 0.125, R250 ;  /* 0x3e0000007f977823 */ /* 0x000fe400000000fa */
[----:B---3--:R-:W-:Y:S01]  /*2700*/  FFMA R141, R97, UR12, R119 ;  /* 0x0000000c618d7c23 */ /* 0x008fe20008000077 */
[----:B------:R-:W-:Y:S01]  /*2710*/  @!P2 FSEL R91, R91, R220, P3 ;  /* 0x000000dc5b5ba208 */ /* 0x000fe20001800000 */
[----:B------:R-:W-:Y:S02]  /*2720*/  FFMA R122, R122, 0.125, R99 ;  /* 0x3e0000007a7a7823 */ /* 0x000fe40000000063 */
[----:B------:R-:W-:Y:S01]  /*2730*/  FMUL R250, R103, UR13 ;  /* 0x0000000d67fa7c20 */ /* 0x000fe20008400000 */
[-C--:B------:R-:W-:Y:S01]  /*2740*/  FSETP.GT.AND P1, PT, R148, R141.reuse, PT ;  /* 0x0000008d9400720b */ /* 0x080fe20003f24000 */
[----:B------:R-:W-:Y:S01]  /*2750*/  FMUL R103, R90, UR13 ;  /* 0x0000000d5a677c20 */ /* 0x000fe20008400000 */
[----:B------:R-:W-:Y:S01]  /*2760*/  FSEL R113, R148, R141, P0 ;  /* 0x0000008d94717208 */ /* 0x000fe20000000000 */
[----:B------:R-:W-:Y:S01]  /*2770*/  FFMA R153, R153, 0.125, R250 ;  /* 0x3e00000099997823 */ /* 0x000fe200000000fa */
[----:B------:R-:W-:Y:S01]  /*2780*/  FSETP.GEU.AND P0, PT, R88, -126, PT ;  /* 0xc2fc00005800780b */ /* 0x000fe20003f0e000 */
[--C-:B------:R-:W-:Y:S01]  /*2790*/  FFMA R117, R117, 0.125, R114.reuse ;  /* 0x3e00000075757823 */ /* 0x100fe20000000072 */
[----:B------:R-:W-:Y:S01]  /*27a0*/  FSEL R113, R148, R113, P1 ;  /* 0x0000007194717208 */ /* 0x000fe20000800000 */
[----:B------:R-:W-:Y:S01]  /*27b0*/  FADD R153, -R132, R153 ;  /* 0x0000009984997221 */ /* 0x000fe20000000100 */
[----:B------:R-:W-:Y:S01]  /*27c0*/  FSETP.GEU.AND P1, PT, R89, -126, PT ;  /* 0xc2fc00005900780b */ /* 0x000fe20003f2e000 */
[----:B------:R-:W-:Y:S01]  /*27d0*/  FFMA R123, R123, 0.125, R114 ;  /* 0x3e0000007b7b7823 */ /* 0x000fe20000000072 */
[----:B------:R-:W-:Y:S01]  /*27e0*/  FSETP.GT.AND P4, PT, R113, R140, PT ;  /* 0x0000008c7100720b */ /* 0x000fe20003f84000 */
[----:B------:R-:W-:Y:S01]  /*27f0*/  FMUL R114, R115, UR13 ;  /* 0x0000000d73727c20 */ /* 0x000fe20008400000 */
[----:B------:R-:W-:Y:S01]  /*2800*/  FSETP.GT.AND P2, PT, R91, R223, PT ;  /* 0x000000df5b00720b */ /* 0x000fe20003f44000 */
[----:B------:R-:W-:Y:S01]  /*2810*/  FFMA R115, R108, UR13, R109 ;  /* 0x0000000d6c737c23 */ /* 0x000fe2000800006d */
[----:B------:R-:W-:Y:S01]  /*2820*/  FSETP.NAN.AND P5, PT, R113, R113, PT ;  /* 0x000000717100720b */ /* 0x000fe20003fa8000 */
[----:B------:R-:W-:Y:S01]  /*2830*/  FFMA R120, R120, 0.125, R103 ;  /* 0x3e00000078787823 */ /* 0x000fe20000000067 */
[----:B------:R-:W-:Y:S01]  /*2840*/  FSETP.NAN.AND P3, PT, R91, R91, PT ;  /* 0x0000005b5b00720b */ /* 0x000fe20003f68000 */
[----:B------:R-:W-:-:S02]  /*2850*/  @!P0 FMUL R88, R88, 0.5 ;  /* 0x3f00000058588820 */ /* 0x000fc40000400000 */
[----:B------:R-:W-:Y:S02]  /*2860*/  FFMA R126, R126, 0.125, R103 ;  /* 0x3e0000007e7e7823 */ /* 0x000fe40000000067 */
[----:B------:R-:W-:Y:S02]  /*2870*/  @!P1 FMUL R89, R89, 0.5 ;  /* 0x3f00000059599820 */ /* 0x000fe40000400000 */
[----:B------:R-:W1:Y:S01]  /*2880*/  MUFU.EX2 R88, R88 ;  /* 0x0000005800587308 */ /* 0x000e620000000800 */
[----:B------:R-:W-:Y:S01]  /*2890*/  @!P4 FSEL R113, R113, R140, P5 ;  /* 0x0000008c7171c208 */ /* 0x000fe20002800000 */
[----:B------:R-:W-:Y:S01]  /*28a0*/  FADD R115, -R132, R115 ;  /* 0x0000007384737221 */ /* 0x000fe20000000100 */
[----:B------:R-:W-:Y:S01]  /*28b0*/  @!P2 FSEL R91, R91, R223, P3 ;  /* 0x000000df5b5ba208 */ /* 0x000fe20001800000 */
[----:B------:R-:W-:Y:S01]  /*28c0*/  FFMA R103, R131, 0.125, R114 ;  /* 0x3e00000083677823 */ /* 0x000fe20000000072 */
[----:B------:R-:W-:Y:S01]  /*28d0*/  FSETP.GT.AND P2, PT, R113, R149, PT ;  /* 0x000000957100720b */ /* 0x000fe20003f44000 */
[----:B------:R-:W-:Y:S01]  /*28e0*/  FFMA R131, R102, UR13, R112 ;  /* 0x0000000d66837c23 */ /* 0x000fe20008000070 */
[----:B------:R-:W-:Y:S01]  /*28f0*/  FSETP.GT.AND P3, PT, R91, R222, PT ;  /* 0x000000de5b00720b */ /* 0x000fe20003f64000 */
[----:B------:R-:W2:Y:S01]  /*2900*/  MUFU.EX2 R89, R89 ;  /* 0x0000005900597308 */ /* 0x000ea20000000800 */
[----:B------:R-:W-:-:S02]  /*2910*/  FFMA R102, R97, UR13, R119 ;  /* 0x0000000d61667c23 */ /* 0x000fc40008000077 */
[----:B------:R-:W-:Y:S02]  /*2920*/  FMUL R97, R115, 1.4426950216293334961 ;  /* 0x3fb8aa3b73617820 */ /* 0x000fe40000400000 */
[----:B------:R-:W-:Y:S02]  /*2930*/  FADD R131, -R132, R131 ;  /* 0x0000008384837221 */ /* 0x000fe40000000100 */
[----:B------:R-:W-:Y:S01]  /*2940*/  FFMA R118, R96, UR13, R118 ;  /* 0x0000000d60767c23 */ /* 0x000fe20008000076 */
[----:B------:R-:W-:Y:S01]  /*2950*/  FSETP.GEU.AND P4, PT, R97, -126, PT ;  /* 0xc2fc00006100780b */ /* 0x000fe20003f8e000 */
[----:B-1----:R-:W-:Y:S01]  /*2960*/  @!P0 FMUL R88, R88, R88 ;  /* 0x0000005858588220 */ /* 0x002fe20000400000 */
[----:B------:R-:W-:Y:S01]  /*2970*/  FSETP.NAN.AND P0, PT, R113, R113, PT ;  /* 0x000000717100720b */ /* 0x000fe20003f08000 */
[----:B------:R-:W-:Y:S02]  /*2980*/  FMUL R96, R131, 1.4426950216293334961 ;  /* 0x3fb8aa3b83607820 */ /* 0x000fe40000400000 */
[----:B------:R-:W-:Y:S01]  /*2990*/  FFMA R111, R111, 0.125, R250 ;  /* 0x3e0000006f6f7823 */ /* 0x000fe200000000fa */
[----:B------:R-:W-:Y:S01]  /*29a0*/  @!P2 FSEL R113, R113, R149, P0 ;  /* 0x000000957171a208 */ /* 0x000fe20000000000 */
[----:B------:R-:W-:-:S02]  /*29b0*/  FFMA R124, R124, 0.125, R247 ;  /* 0x3e0000007c7c7823 */ /* 0x000fc400000000f7 */
[----:B--2---:R-:W-:Y:S01]  /*29c0*/  @!P1 FMUL R89, R89, R89 ;  /* 0x0000005959599220 */ /* 0x004fe20000400000 */
[----:B------:R-:W-:Y:S01]  /*29d0*/  FSETP.NAN.AND P1, PT, R91, R91, PT ;  /* 0x0000005b5b00720b */ /* 0x000fe20003f28000 */
[----:B------:R-:W-:Y:S01]  /*29e0*/  FADD R111, -R133, R111 ;  /* 0x0000006f856f7221 */ /* 0x000fe20000000100 */
[----:B------:R-:W-:Y:S01]  /*29f0*/  FSETP.GT.AND P2, PT, R113, R150, PT ;  /* 0x000000967100720b */ /* 0x000fe20003f44000 */
[----:B------:R-:W-:Y:S01]  /*2a00*/  @!P4 FMUL R97, R97, 0.5 ;  /* 0x3f0000006161c820 */ /* 0x000fe20000400000 */
[----:B------:R1:W-:Y:S01]  /*2a10*/  STS.64 [R201.X4+0xc440], R88 ;  /* 0x00c44058c9007388 */ /* 0x0003e20000004a00 */
[----:B------:R-:W-:Y:S01]  /*2a20*/  @!P3 FSEL R91, R91, R222, P1 ;  /* 0x000000de5b5bb208 */ /* 0x000fe20000800000 */
[----:B------:R-:W-:Y:S01]  /*2a30*/  FFMA R125, R125, 0.125, R114 ;  /* 0x3e0000007d7d7823 */ /* 0x000fe20000000072 */
[----:B------:R-:W-:Y:S01]  /*2a40*/  FSETP.NAN.AND P3, PT, R113, R113, PT ;  /* 0x000000717100720b */ /* 0x000fe20003f68000 */
[----:B------:R-:W-:Y:S01]  /*2a50*/  FFMA R127, R127, 0.125, R248 ;  /* 0x3e0000007f7f7823 */ /* 0x000fe200000000f8 */
[C---:B------:R-:W-:Y:S01]  /*2a60*/  FSETP.GT.AND P0, PT, R91.reuse, R224, PT ;  /* 0x000000e05b00720b */ /* 0x040fe20003f04000 */
[----:B------:R-:W2:Y:S01]  /*2a70*/  MUFU.EX2 R97, R97 ;  /* 0x0000006100617308 */ /* 0x000ea20000000800 */
[----:B------:R-:W-:Y:S01]  /*2a80*/  FSETP.NAN.AND P1, PT, R91, R91, PT ;  /* 0x0000005b5b00720b */ /* 0x000fe20003f28000 */
[----:B------:R-:W-:-:S02]  /*2a90*/  FMUL R139, R139, 1.4426950216293334961 ;  /* 0x3fb8aa3b8b8b7820 */ /* 0x000fc40000400000 */
[----:B------:R-:W-:Y:S01]  /*2aa0*/  FMUL R147, R147, 1.4426950216293334961 ;  /* 0x3fb8aa3b93937820 */ /* 0x000fe20000400000 */
[----:B------:R-:W-:Y:S01]  /*2ab0*/  @!P2 FSEL R113, R113, R150, P3 ;  /* 0x000000967171a208 */ /* 0x000fe20001800000 */
[--C-:B------:R-:W-:Y:S01]  /*2ac0*/  FADD R143, R143, -R133.reuse ;  /* 0x800000858f8f7221 */ /* 0x100fe20000000000 */
[----:B-1----:R-:W-:Y:S01]  /*2ad0*/  IADD3 R89, R225, -0x7, RZ ;  /* 0xfffffff9e1597810 */ /* 0x002fe20007ffe0ff */
[----:B------:R1:W3:Y:S01]  /*2ae0*/  I2F R88, R251 ;  /* 0x000000fb00587306 */ /* 0x0002e20000201400 */
[--C-:B------:R-:W-:Y:S02]  /*2af0*/  FADD R145, R145, -R133.reuse ;  /* 0x8000008591917221 */ /* 0x100fe40000000000 */
[----:B------:R-:W-:Y:S01]  /*2b00*/  FMUL R143, R143, 1.4426950216293334961 ;  /* 0x3fb8aa3b8f8f7820 */ /* 0x000fe20000400000 */
[----:B------:R-:W-:Y:S01]  /*2b10*/  @!P0 FSEL R91, R91, R224, P1 ;  /* 0x000000e05b5b8208 */ /* 0x000fe20000800000 */
[----:B------:R-:W-:Y:S01]  /*2b20*/  FMUL R145, R145, 1.4426950216293334961 ;  /* 0x3fb8aa3b91917820 */ /* 0x000fe20000400000 */
[C---:B------:R-:W-:Y:S01]  /*2b30*/  FSETP.GT.AND P0, PT, R113.reuse, R151, PT ;  /* 0x000000977100720b */ /* 0x040fe20003f04000 */
[----:B------:R-:W-:Y:S01]  /*2b40*/  FADD R134, R134, -R133 ;  /* 0x8000008586867221 */ /* 0x000fe20000000000 */
[----:B------:R-:W4:Y:S01]  /*2b50*/  I2F R89, R89 ;  /* 0x0000005900597306 */ /* 0x000f220000201400 */
[----:B------:R-:W-:Y:S01]  /*2b60*/  FSETP.NAN.AND P1, PT, R113, R113, PT ;  /* 0x000000717100720b */ /* 0x000fe20003f28000 */
[----:B-1----:R-:W-:Y:S01]  /*2b70*/  FMUL R251, R100, UR13 ;  /* 0x0000000d64fb7c20 */ /* 0x002fe20008400000 */
[----:B------:R-:W-:Y:S01]  /*2b80*/  FSETP.NAN.AND P3, PT, R91, R91, PT ;  /* 0x0000005b5b00720b */ /* 0x000fe20003f68000 */
[----:B--2---:R-:W-:-:S02]  /*2b90*/  @!P4 FMUL R97, R97, R97 ;  /* 0x000000616161c220 */ /* 0x004fc40000400000 */
[----:B------:R-:W-:Y:S02]  /*2ba0*/  FFMA R152, R152, 0.125, R251 ;  /* 0x3e00000098987823 */ /* 0x000fe400000000fb */
[----:B---3--:R-:W-:Y:S02]  /*2bb0*/  FFMA R225, R88, UR12, R128 ;  /* 0x0000000c58e17c23 */ /* 0x008fe40008000080 */
[----:B------:R-:W-:Y:S01]  /*2bc0*/  FADD R152, -R132, R152 ;  /* 0x0000009884987221 */ /* 0x000fe20000000100 */
[----:B------:R-:W-:Y:S01]  /*2bd0*/  @!P0 FSEL R113, R113, R151, P1 ;  /* 0x0000009771718208 */ /* 0x000fe20000800000 */
[----:B------:R-:W-:Y:S01]  /*2be0*/  FFMA R109, R88, UR13, R128 ;  /* 0x0000000d586d7c23 */ /* 0x000fe20008000080 */
[----:B------:R-:W-:Y:S01]  /*2bf0*/  FSETP.GT.AND P2, PT, R91, R225, PT ;  /* 0x000000e15b00720b */ /* 0x000fe20003f44000 */
[----:B------:R-:W-:Y:S02]  /*2c00*/  FMUL R88, R152, 1.4426950216293334961 ;  /* 0x3fb8aa3b98587820 */ /* 0x000fe40000400000 */
[----:B----4-:R-:W-:-:S02]  /*2c10*/  FFMA R226, R89, UR12, R129 ;  /* 0x0000000c59e27c23 */ /* 0x010fc40008000081 */
[----:B------:R-:W-:Y:S02]  /*2c20*/  FFMA R129, R89, UR13, R129 ;  /* 0x0000000d59817c23 */ /* 0x000fe40008000081 */
[----:B------:R-:W-:Y:S02]  /*2c30*/  FMUL R89, R153, 1.4426950216293334961 ;  /* 0x3fb8aa3b99597820 */ /* 0x000fe40000400000 */
[----:B------:R-:W-:Y:S02]  /*2c40*/  FFMA R110, R110, 0.125, R251 ;  /* 0x3e0000006e6e7823 */ /* 0x000fe400000000fb */
[----:B------:R-:W-:Y:S01]  /*2c50*/  FADD R128, -R132, R229 ;  /* 0x000000e584807221 */ /* 0x000fe20000000100 */
[----:B------:R-:W-:Y:S01]  /*2c60*/  FSETP.GEU.AND P6, PT, R89, -126, PT ;  /* 0xc2fc00005900780b */ /* 0x000fe20003fce000 */
[----:B------:R-:W-:Y:S01]  /*2c70*/  FADD R110, -R133, R110 ;  /* 0x0000006e856e7221 */ /* 0x000fe20000000100 */
[----:B------:R-:W-:Y:S01]  /*2c80*/  @!P2 FSEL R91, R91, R225, P3 ;  /* 0x000000e15b5ba208 */ /* 0x000fe20001800000 */
[--C-:B------:R-:W-:Y:S01]  /*2c90*/  FADD R135, R135, -R133.reuse ;  /* 0x8000008587877221 */ /* 0x100fe20000000000 */
[----:B------:R-:W-:Y:S01]  /*2ca0*/  FSETP.GT.AND P2, PT, R113, R154, PT ;  /* 0x0000009a7100720b */ /* 0x000fe20003f44000 */
[----:B------:R-:W-:Y:S01]  /*2cb0*/  FMUL R110, R110, 1.4426950216293334961 ;  /* 0x3fb8aa3b6e6e7820 */ /* 0x000fe20000400000 */
[----:B------:R-:W-:Y:S01]  /*2cc0*/  FSETP.GT.AND P0, PT, R91, R226, PT ;  /* 0x000000e25b00720b */ /* 0x000fe20003f04000 */
[--C-:B------:R-:W-:Y:S01]  /*2cd0*/  FADD R138, R138, -R133.reuse ;  /* 0x800000858a8a7221 */ /* 0x100fe20000000000 */
[----:B------:R-:W-:Y:S01]  /*2ce0*/  FSETP.NAN.AND P3, PT, R113, R113, PT ;  /* 0x000000717100720b */ /* 0x000fe20003f68000 */
[--C-:B------:R-:W-:Y:S01]  /*2cf0*/  FADD R137, R137, -R133.reuse ;  /* 0x8000008589897221 */ /* 0x100fe20000000000 */
[----:B------:R-:W-:Y:S01]  /*2d00*/  FSETP.NAN.AND P1, PT, R91, R91, PT ;  /* 0x0000005b5b00720b */ /* 0x000fe20003f28000 */
[----:B------:R-:W-:Y:S01]  /*2d10*/  FADD R142, R142, -R133 ;  /* 0x800000858e8e7221 */ /* 0x000fe20000000000 */
[----:B------:R-:W-:Y:S01]  /*2d20*/  LEA R229, R166, UR9, 0x1 ;  /* 0x00000009a6e57c11 */ /* 0x000fe2000f8e08ff */
[----:B------:R-:W-:-:S02]  /*2d30*/  @!P6 FMUL R89, R89, 0.5 ;  /* 0x3f0000005959e820 */ /* 0x000fc40000400000 */
[----:B------:R-:W-:Y:S02]  /*2d40*/  FADD R136, R136, -R133 ;  /* 0x8000008588887221 */ /* 0x000fe40000000000 */
[----:B------:R-:W-:Y:S01]  /*2d50*/  @!P2 FSEL R113, R113, R154, P3 ;  /* 0x0000009a7171a208 */ /* 0x000fe20001800000 */
[----:B------:R-:W-:Y:S01]  /*2d60*/  FMUL R134, R134, 1.4426950216293334961 ;  /* 0x3fb8aa3b86867820 */ /* 0x000fe20000400000 */
[----:B------:R-:W-:Y:S01]  /*2d70*/  @!P0 FSEL R91, R91, R226, P1 ;  /* 0x000000e25b5b8208 */ /* 0x000fe20000800000 */
[----:B------:R-:W1:Y:S01]  /*2d80*/  MUFU.EX2 R89, R89 ;  /* 0x0000005900597308 */ /* 0x000e620000000800 */
[----:B------:R-:W-:Y:S01]  /*2d90*/  FSETP.GT.AND P0, PT, R113, R155, PT ;  /* 0x0000009b7100720b */ /* 0x000fe20003f04000 */
[----:B------:R-:W-:Y:S01]  /*2da0*/  FMUL R135, R135, 1.4426950216293334961 ;  /* 0x3fb8aa3b87877820 */ /* 0x000fe20000400000 */
[----:B------:R-:W-:Y:S01]  /*2db0*/  FSETP.NAN.AND P1, PT, R113, R113, PT ;  /* 0x000000717100720b */ /* 0x000fe20003f28000 */
[----:B------:R-:W2:Y:S01]  /*2dc0*/  SHFL.BFLY PT, R249, R91, 0x2, 0x1f ;  /* 0x0c401f005bf97f89 */ /* 0x000ea200000e0000 */
[----:B------:R-:W-:Y:S01]  /*2dd0*/  FSETP.GEU.AND P3, PT, R96, -126, PT ;  /* 0xc2fc00006000780b */ /* 0x000fe20003f6e000 */
[----:B------:R-:W-:-:S02]  /*2de0*/  FMUL R138, R138, 1.4426950216293334961 ;  /* 0x3fb8aa3b8a8a7820 */ /* 0x000fc40000400000 */
[----:B------:R-:W-:Y:S02]  /*2df0*/  FMUL R137, R137, 1.4426950216293334961 ;  /* 0x3fb8aa3b89897820 */ /* 0x000fe40000400000 */
[----:B------:R-:W-:Y:S02]  /*2e00*/  FMUL R142, R142, 1.4426950216293334961 ;  /* 0x3fb8aa3b8e8e7820 */ /* 0x000fe40000400000 */
[----:B------:R-:W-:Y:S02]  /*2e10*/  FMUL R136, R136, 1.4426950216293334961 ;  /* 0x3fb8aa3b88887820 */ /* 0x000fe40000400000 */
[----:B------:R-:W-:Y:S02]  /*2e20*/  @!P0 FSEL R113, R113, R155, P1 ;  /* 0x0000009b71718208 */ /* 0x000fe40000800000 */
[----:B------:R-:W-:Y:S01]  /*2e30*/  FSETP.NAN.AND P0, PT, R91, R91, PT ;  /* 0x0000005b5b00720b */ /* 0x000fe20003f08000 */
[----:B-1----:R-:W-:Y:S02]  /*2e40*/  @!P6 FMUL R89, R89, R89 ;  /* 0x000000595959e220 */ /* 0x002fe40000400000 */
[----:B------:R-:W1:Y:S01]  /*2e50*/  SHFL.BFLY PT, R100, R113, 0x2, 0x1f ;  /* 0x0c401f0071647f89 */ /* 0x000e6200000e0000 */
[----:B------:R-:W-:-:S06]  /*2e60*/  @!P3 FMUL R96, R96, 0.5 ;  /* 0x3f0000006060b820 */ /* 0x000fcc0000400000 */
[----:B------:R-:W3:Y:S01]  /*2e70*/  MUFU.EX2 R96, R96 ;  /* 0x0000006000607308 */ /* 0x000ee20000000800 */
[----:B--2---:R-:W-:-:S13]  /*2e80*/  FSETP.GT.AND P1, PT, R91, R249, PT ;  /* 0x000000f95b00720b */ /* 0x004fda0003f24000 */
[----:B------:R-:W-:Y:S01]  /*2e90*/  @!P1 FSEL R91, R91, R249, P0 ;  /* 0x000000f95b5b9208 */ /* 0x000fe20000000000 */
[----:B---3--:R-:W-:Y:S01]  /*2ea0*/  @!P3 FMUL R96, R96, R96 ;  /* 0x000000606060b220 */ /* 0x008fe20000400000 */
[CC--:B-1----:R-:W-:Y:S02]  /*2eb0*/  FSETP.GT.AND P1, PT, R113.reuse, R100.reuse, PT ;  /* 0x000000647100720b */ /* 0x0c2fe40003f24000 */
[C---:B------:R-:W-:Y:S01]  /*2ec0*/  FSETP.NAN.AND P0, PT, R113.reuse, R113, PT ;  /* 0x000000717100720b */ /* 0x040fe20003f08000 */
[----:B------:R-:W1:Y:S10]  /*2ed0*/  SHFL.BFLY PT, R99, R91, 0x1, 0x1f ;  /* 0x0c201f005b637f89 */ /* 0x000e7400000e0000 */
[----:B------:R-:W-:Y:S01]  /*2ee0*/  @!P1 FSEL R113, R113, R100, P0 ;  /* 0x0000006471719208 */ /* 0x000fe20000000000 */
[----:B------:R-:W-:Y:S01]  /*2ef0*/  FFMA R100, R130, 0.125, R247 ;  /* 0x3e00000082647823 */ /* 0x000fe200000000f7 */
[----:B------:R-:W-:-:S02]  /*2f00*/  FSETP.NAN.AND P1, PT, R91, R91, PT ;  /* 0x0000005b5b00720b */ /* 0x000fc40003f28000 */
[----:B------:R-:W-:Y:S01]  /*2f10*/  FSETP.NAN.AND P2, PT, R113, R113, PT ;  /* 0x000000717100720b */ /* 0x000fe20003f48000 */
[----:B------:R-:W2:Y:S01]  /*2f20*/  SHFL.BFLY PT, R90, R113, 0x1, 0x1f ;  /* 0x0c201f00715a7f89 */ /* 0x000ea200000e0000 */
[----:B-1----:R-:W-:-:S13]  /*2f30*/  FSETP.GT.AND P0, PT, R91, R99, PT ;  /* 0x000000635b00720b */ /* 0x002fda0003f04000 */
[----:B------:R-:W-:Y:S01]  /*2f40*/  @!P0 FSEL R91, R91, R99, P1 ;  /* 0x000000635b5b8208 */ /* 0x000fe20000800000 */
[----:B------:R-:W-:Y:S01]  /*2f50*/  FMUL R99, R111, 1.4426950216293334961 ;  /* 0x3fb8aa3b6f637820 */ /* 0x000fe20000400000 */
[----:B--2---:R-:W-:Y:S02]  /*2f60*/  FSETP.GT.AND P1, PT, R113, R90, PT ;  /* 0x0000005a7100720b */ /* 0x004fe40003f24000 */
[----:B------:R-:W-:-:S11]  /*2f70*/  FSETP.GEU.AND P0, PT, R88, -126, PT ;  /* 0xc2fc00005800780b */ /* 0x000fd60003f0e000 */
[----:B------:R-:W-:Y:S01]  /*2f80*/  @!P1 FSEL R113, R113, R90, P2 ;  /* 0x0000005a71719208 */ /* 0x000fe20001000000 */
[----:B------:R-:W-:Y:S01]  /*2f90*/  FMUL R90, R101, 1.4426950216293334961 ;  /* 0x3fb8aa3b655a7820 */ /* 0x000fe20000400000 */
[-C--:B------:R-:W-:Y:S01]  /*2fa0*/  FSETP.GT.AND P2, PT, R228, R91.reuse, PT ;  /* 0x0000005be400720b */ /* 0x080fe20003f44000 */
[----:B------:R-:W-:Y:S01]  /*2fb0*/  @!P0 FMUL R88, R88, 0.5 ;  /* 0x3f00000058588820 */ /* 0x000fe20000400000 */
[C---:B------:R-:W-:Y:S02]  /*2fc0*/  FSETP.NAN.AND P1, PT, R228.reuse, R228, PT ;  /* 0x000000e4e400720b */ /* 0x040fe40003f28000 */
[----:B------:R-:W-:Y:S02]  /*2fd0*/  FSEL R91, R228, R91, P2 ;  /* 0x0000005be45b7208 */ /* 0x000fe40001000000 */
[----:B------:R-:W-:Y:S01]  /*2fe0*/  FSETP.GEU.AND P2, PT, R98, -126, PT ;  /* 0xc2fc00006200780b */ /* 0x000fe20003f4e000 */
[----:B------:R-:W1:Y:S01]  /*2ff0*/  MUFU.EX2 R88, R88 ;  /* 0x0000005800587308 */ /* 0x000e620000000800 */
[----:B------:R-:W-:-:S02]  /*3000*/  FSEL R130, R228, R91, P1 ;  /* 0x0000005be4827208 */ /* 0x000fc40000800000 */
[----:B------:R-:W-:Y:S02]  /*3010*/  FSETP.GEU.AND P5, PT, R90, -126, PT ;  /* 0xc2fc00005a00780b */ /* 0x000fe40003fae000 */
[----:B------:R-:W-:Y:S01]  /*3020*/  FSETP.GT.AND P6, PT, R227, R113, PT ;  /* 0x00000071e300720b */ /* 0x000fe20003fc4000 */
[C---:B------:R-:W-:Y:S02]  /*3030*/  FADD R116, -R130.reuse, R116 ;  /* 0x0000007482747221 */ /* 0x040fe40000000100 */
[----:B------:R-:W-:Y:S02]  /*3040*/  FADD R117, -R130, R117 ;  /* 0x0000007582757221 */ /* 0x000fe40000000100 */
[----:B------:R-:W-:Y:S02]  /*3050*/  FMUL R112, R116, 1.4426950216293334961 ;  /* 0x3fb8aa3b74707820 */ /* 0x000fe40000400000 */
[----:B------:R-:W-:Y:S02]  /*3060*/  @!P2 FMUL R98, R98, 0.5 ;  /* 0x3f0000006262a820 */ /* 0x000fe40000400000 */
[----:B------:R-:W-:Y:S01]  /*3070*/  FMUL R117, R117, 1.4426950216293334961 ;  /* 0x3fb8aa3b75757820 */ /* 0x000fe20000400000 */
[----:B------:R-:W-:Y:S01]  /*3080*/  FSETP.GEU.AND P1, PT, R112, -126, PT ;  /* 0xc2fc00007000780b */ /* 0x000fe20003f2e000 */
[----:B------:R2:W3:Y:S01]  /*3090*/  MUFU.EX2 R91, R98 ;  /* 0x00000062005b7308 */ /* 0x0004e20000000800 */
[----:B------:R-:W-:-:S02]  /*30a0*/  @!P5 FMUL R90, R90, 0.5 ;  /* 0x3f0000005a5ad820 */ /* 0x000fc40000400000 */
[----:B-1----:R-:W-:Y:S01]  /*30b0*/  @!P0 FMUL R88, R88, R88 ;  /* 0x0000005858588220 */ /* 0x002fe20000400000 */
[----:B------:R-:W-:Y:S01]  /*30c0*/  FSETP.GEU.AND P0, PT, R117, -126, PT ;  /* 0xc2fc00007500780b */ /* 0x000fe20003f0e000 */
[C---:B------:R-:W-:Y:S02]  /*30d0*/  FADD R121, -R130.reuse, R121 ;  /* 0x0000007982797221 */ /* 0x040fe40000000100 */
[C---:B------:R-:W-:Y:S01]  /*30e0*/  FADD R120, -R130.reuse, R120 ;  /* 0x0000007882787221 */ /* 0x040fe20000000100 */
[----:B------:R-:W1:Y:S01]  /*30f0*/  MUFU.EX2 R90, R90 ;  /* 0x0000005a005a7308 */ /* 0x000e620000000800 */
[----:B--2---:R-:W-:Y:S01]  /*3100*/  FSEL R98, R227, R113, P6 ;  /* 0x00000071e3627208 */ /* 0x004fe20003000000 */
[----:B------:R-:W-:Y:S01]  /*3110*/  FMUL R115, R121, 1.4426950216293334961 ;  /* 0x3fb8aa3b79737820 */ /* 0x000fe20000400000 */
[----:B------:R-:W-:Y:S01]  /*3120*/  FSETP.GEU.AND P6, PT, R99, -126, PT ;  /* 0xc2fc00006300780b */ /* 0x000fe20003fce000 */
[----:B------:R-:W-:Y:S01]  /*3130*/  FADD R124, -R130, R124 ;  /* 0x0000007c827c7221 */ /* 0x000fe20000000100 */
[----:B------:R-:W-:Y:S01]  /*3140*/  STS.64 [R203.X4+0xc040], R88 ;  /* 0x00c04058cb007388 */ /* 0x000fe20000004a00 */
[----:B------:R-:W-:Y:S01]  /*3150*/  FMUL R114, R120, 1.4426950216293334961 ;  /* 0x3fb8aa3b78727820 */ /* 0x000fe20000400000 */
[----:B------:R-:W-:Y:S01]  /*3160*/  FSETP.GEU.AND P3, PT, R115, -126, PT ;  /* 0xc2fc00007300780b */ /* 0x000fe20003f6e000 */
[----:B---3--:R-:W-:Y:S01]  /*3170*/  @!P2 FMUL R91, R91, R91 ;  /* 0x0000005b5b5ba220 */ /* 0x008fe20000400000 */
[----:B------:R-:W-:Y:S01]  /*3180*/  FSETP.NAN.AND P2, PT, R227, R227, PT ;  /* 0x000000e3e300720b */ /* 0x000fe20003f48000 */
[----:B------:R-:W-:-:S02]  /*3190*/  @!P0 FMUL R117, R117, 0.5 ;  /* 0x3f00000075758820 */ /* 0x000fc40000400000 */
[----:B------:R-:W-:Y:S01]  /*31a0*/  @!P1 FMUL R112, R112, 0.5 ;  /* 0x3f00000070709820 */ /* 0x000fe20000400000 */
[----:B------:R-:W-:Y:S01]  /*31b0*/  FSEL R131, R227, R98, P2 ;  /* 0x00000062e3837208 */ /* 0x000fe20001000000 */
[----:B------:R-:W2:Y:S01]  /*31c0*/  MUFU.EX2 R113, R117 ;  /* 0x0000007500717308 */ /* 0x000ea20000000800 */
[----:B------:R-:W-:Y:S01]  /*31d0*/  FSETP.GEU.AND P2, PT, R114, -126, PT ;  /* 0xc2fc00007200780b */ /* 0x000fe20003f4e000 */
[----:B-1----:R-:W-:Y:S01]  /*31e0*/  @!P5 FMUL R90, R90, R90 ;  /* 0x0000005a5a5ad220 */ /* 0x002fe20000400000 */
[----:B------:R-:W-:Y:S01]  /*31f0*/  FSETP.GEU.AND P5, PT, R110, -126, PT ;  /* 0xc2fc00006e00780b */ /* 0x000fe20003fae000 */
[----:B------:R-:W-:Y:S02]  /*3200*/  FADD R118, -R131, R118 ;  /* 0x0000007683767221 */ /* 0x000fe40000000100 */
[----:B------:R-:W-:Y:S01]  /*3210*/  @!P6 FMUL R99, R99, 0.5 ;  /* 0x3f0000006363e820 */ /* 0x000fe20000400000 */
[----:B------:R-:W-:Y:S01]  /*3220*/  STS.64 [R199.X4+0xc440], R90 ;  /* 0x00c4405ac7007388 */ /* 0x000fe20000004a00 */
[----:B------:R-:W-:Y:S01]  /*3230*/  FMUL R116, R118, 1.4426950216293334961 ;  /* 0x3fb8aa3b76747820 */ /* 0x000fe20000400000 */
[----:B------:R-:W-:Y:S01]  /*3240*/  MUFU.EX2 R112, R112 ;  /* 0x0000007000707308 */ /* 0x000fe20000000800 */
[C---:B------:R-:W-:Y:S01]  /*3250*/  FADD R123, -R131.reuse, R123 ;  /* 0x0000007b837b7221 */ /* 0x040fe20000000100 */
[----:B------:R-:W-:Y:S01]  /*3260*/  STS.64 [R203.X4+0xc060], R96 ;  /* 0x00c06060cb007388 */ /* 0x000fe20000004a00 */
[----:B------:R-:W-:Y:S01]  /*3270*/  FADD R102, -R131, R102 ;  /* 0x0000006683667221 */ /* 0x000fe20000000100 */
[----:B------:R-:W-:Y:S01]  /*3280*/  FSETP.GEU.AND P4, PT, R116, -126, PT ;  /* 0xc2fc00007400780b */ /* 0x000fe20003f8e000 */
[----:B------:R-:W-:-:S02]  /*3290*/  FMUL R121, R123, 1.4426950216293334961 ;  /* 0x3fb8aa3b7b797820 */ /* 0x000fc40000400000 */
[----:B------:R-:W-:Y:S01]  /*32a0*/  @!P5 FMUL R110, R110, 0.5 ;  /* 0x3f0000006e6ed820 */ /* 0x000fe20000400000 */
[----:B------:R-:W1:Y:S01]  /*32b0*/  MUFU.EX2 R99, R99 ;  /* 0x0000006300637308 */ /* 0x000e620000000800 */
[----:B------:R-:W-:Y:S02]  /*32c0*/  FMUL R102, R102, 1.4426950216293334961 ;  /* 0x3fb8aa3b66667820 */ /* 0x000fe40000400000 */
[----:B------:R-:W-:Y:S02]  /*32d0*/  FADD R122, -R131, R122 ;  /* 0x0000007a837a7221 */ /* 0x000fe40000000100 */
[----:B------:R-:W-:Y:S02]  /*32e0*/  FMUL R118, R124, 1.4426950216293334961 ;  /* 0x3fb8aa3b7c767820 */ /* 0x000fe40000400000 */
[----:B------:R-:W-:Y:S01]  /*32f0*/  FMUL R120, R122, 1.4426950216293334961 ;  /* 0x3fb8aa3b7a787820 */ /* 0x000fe20000400000 */
[----:B------:R-:W3:Y:S01]  /*3300*/  MUFU.EX2 R98, R110 ;  /* 0x0000006e00627308 */ /* 0x000ee20000000800 */
[----:B------:R-:W-:-:S02]  /*3310*/  @!P4 FMUL R116, R116, 0.5 ;  /* 0x3f0000007474c820 */ /* 0x000fc40000400000 */
[----:B--2---:R-:W-:Y:S01]  /*3320*/  @!P0 FMUL R113, R113, R113 ;  /* 0x0000007171718220 */ /* 0x004fe20000400000 */
[----:B------:R-:W-:Y:S01]  /*3330*/  FSETP.GEU.AND P0, PT, R120, -126, PT ;  /* 0xc2fc00007800780b */ /* 0x000fe20003f0e000 */
[----:B------:R-:W-:Y:S02]  /*3340*/  @!P3 FMUL R115, R115, 0.5 ;  /* 0x3f0000007373b820 */ /* 0x000fe40000400000 */
[----:B------:R-:W-:Y:S01]  /*3350*/  @!P2 FMUL R114, R114, 0.5 ;  /* 0x3f0000007272a820 */ /* 0x000fe20000400000 */
[----:B------:R-:W2:Y:S01]  /*3360*/  MUFU.EX2 R116, R116 ;  /* 0x0000007400747308 */ /* 0x000ea20000000800 */
[----:B-1----:R-:W-:Y:S01]  /*3370*/  @!P6 FMUL R99, R99, R99 ;  /* 0x000000636363e220 */ /* 0x002fe20000400000 */
[----:B------:R-:W-:Y:S01]  /*3380*/  FSETP.GEU.AND P6, PT, R118, -126, PT ;  /* 0xc2fc00007600780b */ /* 0x000fe20003fce000 */
[----:B------:R-:W-:Y:S02]  /*3390*/  FADD R109, -R130, R109 ;  /* 0x0000006d826d7221 */ /* 0x000fe40000000100 */
[----:B------:R-:W-:-:S02]  /*33a0*/  FADD R100, -R131, R100 ;  /* 0x0000006483647221 */ /* 0x000fc40000000100 */
[----:B------:R-:W-:Y:S01]  /*33b0*/  FMUL R109, R109, 1.4426950216293334961 ;  /* 0x3fb8aa3b6d6d7820 */ /* 0x000fe20000400000 */
[----:B------:R-:W1:Y:S01]  /*33c0*/  MUFU.EX2 R115, R115 ;  /* 0x0000007300737308 */ /* 0x000e620000000800 */
[----:B---3--:R-:W-:Y:S01]  /*33d0*/  @!P5 FMUL R98, R98, R98 ;  /* 0x000000626262d220 */ /* 0x008fe20000400000 */
[----:B------:R-:W-:Y:S01]  /*33e0*/  FSETP.GEU.AND P5, PT, R102, -126, PT ;  /* 0xc2fc00006600780b */ /* 0x000fe20003fae000 */
[----:B------:R-:W-:Y:S02]  /*33f0*/  @!P0 FMUL R120, R120, 0.5 ;  /* 0x3f00000078788820 */ /* 0x000fe40000400000 */
[----:B------:R-:W-:Y:S01]  /*3400*/  FMUL R100, R100, 1.4426950216293334961 ;  /* 0x3fb8aa3b64647820 */ /* 0x000fe20000400000 */
[----:B------:R-:W-:Y:S01]  /*3410*/  STS.64 [R197.X4+0xc440], R98 ;  /* 0x00c44062c5007388 */ /* 0x000fe20000004a00 */
[----:B------:R-:W-:Y:S01]  /*3420*/  @!P6 FMUL R118, R118, 0.5 ;  /* 0x3f0000007676e820 */ /* 0x000fe20000400000 */
[----:B------:R-:W-:Y:S01]  /*3430*/  MUFU.EX2 R114, R114 ;  /* 0x0000007200727308 */ /* 0x000fe20000000800 */
[----:B--2---:R-:W-:Y:S01]  /*3440*/  @!P4 FMUL R116, R116, R116 ;  /* 0x000000747474c220 */ /* 0x004fe20000400000 */
[----:B------:R-:W-:Y:S01]  /*3450*/  FSETP.GEU.AND P4, PT, R121, -126, PT ;  /* 0xc2fc00007900780b */ /* 0x000fe20003f8e000 */
[----:B------:R-:W-:Y:S01]  /*3460*/  BAR.SYNC.DEFER_BLOCKING 0x0 ;  /* 0x0000000000007b1d */ /* 0x000fe20000010000 */
[----:B------:R-:W-:-:S02]  /*3470*/  FADD R125, -R130, R125 ;  /* 0x0000007d827d7221 */ /* 0x000fc40000000100 */
[C---:B------:R-:W-:Y:S02]  /*3480*/  FADD R126, -R131.reuse, R126 ;  /* 0x0000007e837e7221 */ /* 0x040fe40000000100 */
[----:B------:R-:W-:Y:S01]  /*3490*/  @!P5 FMUL R102, R102, 0.5 ;  /* 0x3f0000006666d820 */ /* 0x000fe20000400000 */
[----:B------:R-:W2:Y:S01]  /*34a0*/  MUFU.EX2 R120, R120 ;  /* 0x0000007800787308 */ /* 0x000ea20000000800 */
[C---:B------:R-:W-:Y:S02]  /*34b0*/  FADD R127, -R131.reuse, R127 ;  /* 0x0000007f837f7221 */ /* 0x040fe40000000100 */
[----:B------:R-:W-:Y:S02]  /*34c0*/  FADD R129, -R130, R129 ;  /* 0x0000008182817221 */ /* 0x000fe40000000100 */
[----:B------:R-:W-:Y:S02]  /*34d0*/  FADD R103, -R131, R103 ;  /* 0x0000006783677221 */ /* 0x000fe40000000100 */
[----:B------:R-:W-:Y:S01]  /*34e0*/  @!P4 FMUL R121, R121, 0.5 ;  /* 0x3f0000007979c820 */ /* 0x000fe20000400000 */
[----:B------:R-:W3:Y:S01]  /*34f0*/  MUFU.EX2 R117, R102 ;  /* 0x0000006600757308 */ /* 0x000ee20000000800 */
[----:B------:R-:W-:-:S02]  /*3500*/  FMUL R119, R125, 1.4426950216293334961 ;  /* 0x3fb8aa3b7d777820 */ /* 0x000fc40000400000 */
[----:B------:R-:W-:Y:S02]  /*3510*/  FMUL R124, R126, 1.4426950216293334961 ;  /* 0x3fb8aa3b7e7c7820 */ /* 0x000fe40000400000 */
[----:B------:R-:W-:Y:S02]  /*3520*/  FMUL R125, R127, 1.4426950216293334961 ;  /* 0x3fb8aa3b7f7d7820 */ /* 0x000fe40000400000 */
[----:B------:R-:W-:Y:S01]  /*3530*/  FMUL R123, R129, 1.4426950216293334961 ;  /* 0x3fb8aa3b817b7820 */ /* 0x000fe20000400000 */
[----:B------:R-:W4:Y:S01]  /*3540*/  MUFU.EX2 R121, R121 ;  /* 0x0000007900797308 */ /* 0x000f220000000800 */
[----:B------:R-:W-:Y:S01]  /*3550*/  FMUL R127, R103, 1.4426950216293334961 ;  /* 0x3fb8aa3b677f7820 */ /* 0x000fe20000400000 */
[----:B------:R-:W4:Y:S01]  /*3560*/  LDS.64 R90, [R195.X4+0xc000] ;  /* 0x00c00000c35a7984 */ /* 0x000f220000004a00 */
[----:B------:R-:W-:Y:S01]  /*3570*/  @!P1 FMUL R112, R112, R112 ;  /* 0x0000007070709220 */ /* 0x000fe20000400000 */
[----:B------:R-:W-:Y:S01]  /*3580*/  FSETP.GEU.AND P1, PT, R119, -126, PT ;  /* 0xc2fc00007700780b */ /* 0x000fe20003f2e000 */
[----:B-1----:R-:W-:Y:S01]  /*3590*/  @!P3 FMUL R115, R115, R115 ;  /* 0x000000737373b220 */ /* 0x002fe20000400000 */
[----:B------:R-:W-:Y:S01]  /*35a0*/  FSETP.GEU.AND P3, PT, R124, -126, PT ;  /* 0xc2fc00007c00780b */ /* 0x000fe20003f6e000 */
[----:B--2---:R-:W-:Y:S01]  /*35b0*/  @!P0 FMUL R120, R120, R120 ;  /* 0x0000007878788220 */ /* 0x004fe20000400000 */
[----:B------:R-:W1:Y:S01]  /*35c0*/  MUFU.EX2 R118, R118 ;  /* 0x0000007600767308 */ /* 0x000e620000000800 */
[----:B---3--:R-:W-:Y:S01]  /*35d0*/  @!P5 FMUL R117, R117, R117 ;  /* 0x000000757575d220 */ /* 0x008fe20000400000 */
[----:B------:R-:W-:Y:S01]  /*35e0*/  FSETP.GEU.AND P5, PT, R109, -126, PT ;  /* 0xc2fc00006d00780b */ /* 0x000fe20003fae000 */
[----:B------:R-:W-:Y:S01]  /*35f0*/  @!P2 FMUL R114, R114, R114 ;  /* 0x000000727272a220 */ /* 0x000fe20000400000 */
[----:B------:R-:W-:Y:S01]  /*3600*/  FSETP.GEU.AND P0, PT, R125, -126, PT ;  /* 0xc2fc00007d00780b */ /* 0x000fe20003f0e000 */
[----:B------:R-:W2:Y:S01]  /*3610*/  LDS.64 R88, [R195.X4+0xc088] ;  /* 0x00c08800c3587984 */ /* 0x000ea20000004a00 */
[----:B------:R-:W-:Y:S01]  /*3620*/  FSETP.GEU.AND P2, PT, R123, -126, PT ;  /* 0xc2fc00007b00780b */ /* 0x000fe20003f4e000 */
[----:B------:R-:W-:-:S02]  /*3630*/  FMUL R129, R128, 1.4426950216293334961 ;  /* 0x3fb8aa3b80817820 */ /* 0x000fc40000400000 */
[----:B----4-:R-:W-:Y:S01]  /*3640*/  @!P4 FMUL R121, R121, R121 ;  /* 0x000000797979c220 */ /* 0x010fe20000400000 */
[----:B------:R-:W-:Y:S01]  /*3650*/  FSETP.GEU.AND P4, PT, R100, -126, PT ;  /* 0xc2fc00006400780b */ /* 0x000fe20003f8e000 */
[----:B------:R-:W-:Y:S01]  /*3660*/  @!P1 FMUL R119, R119, 0.5 ;  /* 0x3f00000077779820 */ /* 0x000fe20000400000 */
[----:B------:R-:W3:Y:S01]  /*3670*/  LDS.64 R96, [R195.X4+0xc880] ;  /* 0x00c88000c3607984 */ /* 0x000ee20000004a00 */
[----:B------:R-:W-:Y:S02]  /*3680*/  @!P3 FMUL R124, R124, 0.5 ;  /* 0x3f0000007c7cb820 */ /* 0x000fe40000400000 */
[----:B------:R-:W-:Y:S01]  /*3690*/  @!P5 FMUL R109, R109, 0.5 ;  /* 0x3f0000006d6dd820 */ /* 0x000fe20000400000 */
[----:B------:R-:W4:Y:S01]  /*36a0*/  LDS.64 R98, [R195.X4+0xc908] ;  /* 0x00c90800c3627984 */ /* 0x000f220000004a00 */
[----:B-1----:R-:W-:Y:S01]  /*36b0*/  @!P6 FMUL R118, R118, R118 ;  /* 0x000000767676e220 */ /* 0x002fe20000400000 */
[----:B------:R-:W-:Y:S01]  /*36c0*/  FSETP.GEU.AND P6, PT, R127, -126, PT ;  /* 0xc2fc00007f00780b */ /* 0x000fe20003fce000 */
[----:B------:R1:W1:Y:S01]  /*36d0*/  MUFU.EX2 R122, R109 ;  /* 0x0000006d007a7308 */ /* 0x0002620000000800 */
[----:B------:R-:W-:Y:S01]  /*36e0*/  LDS.64 R102, [R195.X4+0xd188] ;  /* 0x00d18800c3667984 */ /* 0x000fe20000004a00 */
[----:B------:R-:W-:-:S02]  /*36f0*/  @!P0 FMUL R125, R125, 0.5 ;  /* 0x3f0000007d7d8820 */ /* 0x000fc40000400000 */
[----:B------:R-:W-:Y:S01]  /*3700*/  @!P4 FMUL R100, R100, 0.5 ;  /* 0x3f0000006464c820 */ /* 0x000fe20000400000 */
[----:B------:R-:W-:Y:S01]  /*3710*/  LDS.64 R110, [R195.X4+0xda08] ;  /* 0x00da0800c36e7984 */ /* 0x000fe20000004a00 */
[----:B------:R-:W-:Y:S02]  /*3720*/  @!P2 FMUL R123, R123, 0.5 ;  /* 0x3f0000007b7ba820 */ /* 0x000fe40000400000 */
[----:B------:R1:W2:Y:S02]  /*3730*/  MUFU.EX2 R126, R100 ;  /* 0x00000064007e7308 */ /* 0x0002a40000000800 */
[----:B-1----:R-:W-:Y:S01]  /*3740*/  LDS.64 R108, [R195.X4+0xd980] ;  /* 0x00d98000c36c7984 */ /* 0x002fe20000004a00 */
[----:B------:R-:W-:Y:S02]  /*3750*/  FADD R128, -R133, R246 ;  /* 0x000000f685807221 */ /* 0x000fe40000000100 */
[----:B------:R-:W-:Y:S02]  /*3760*/  @!P6 FMUL R127, R127, 0.5 ;  /* 0x3f0000007f7fe820 */ /* 0x000fe40000400000 */
[----:B------:R-:W-:Y:S01]  /*3770*/  FMUL R246, R128, 1.4426950216293334961 ;  /* 0x3fb8aa3b80f67820 */ /* 0x000fe20000400000 */
[----:B------:R-:W-:Y:S01]  /*3780*/  LEA R128, R165, UR9, 0x1 ;  /* 0x00000009a5807c11 */ /* 0x000fe2000f8e08ff */
[----:B------:R-:W1:Y:S01]  /*3790*/  MUFU.EX2 R119, R119 ;  /* 0x0000007700777308 */ /* 0x000e620000000800 */
[----:B------:R-:W3:Y:S01]  /*37a0*/  LDS.64 R100, [R195.X4+0xd100] ;  /* 0x00d10000c3647984 */ /* 0x000ee20000004a00 */
[----:B------:R-:W-:Y:S01]  /*37b0*/  @!P5 FMUL R122, R122, R122 ;  /* 0x0000007a7a7ad220 */ /* 0x000fe20000400000 */
[----:B------:R-:W-:Y:S01]  /*37c0*/  PLOP3.LUT P5, PT, PT, PT, UP0, 0x40, 0x0 ;  /* 0x000000000000781c */ /* 0x000fe20003fae808 */
[--C-:B------:R-:W-:Y:S01]  /*37d0*/  FADD R225, R225, -R130.reuse ;  /* 0x80000082e1e17221 */ /* 0x100fe20000000000 */
[----:B------:R-:W-:Y:S01]  /*37e0*/  BAR.SYNC.DEFER_BLOCKING 0x0 ;  /* 0x0000000000007b1d */ /* 0x000fe20000010000 */
[----:B------:R-:W-:-:S02]  /*37f0*/  FADD R224, R224, -R130 ;  /* 0x80000082e0e07221 */ /* 0x000fc40000000000 */
[----:B--2---:R-:W-:Y:S02]  /*3800*/  @!P4 FMUL R126, R126, R126 ;  /* 0x0000007e7e7ec220 */ /* 0x004fe40000400000 */
[----:B------:R-:W-:Y:S01]  /*3810*/  FMUL R225, R225, 1.4426950216293334961 ;  /* 0x3fb8aa3be1e17820 */ /* 0x000fe20000400000 */
[----:B------:R-:W2:Y:S01]  /*3820*/  MUFU.EX2 R124, R124 ;  /* 0x0000007c007c7308 */ /* 0x000ea20000000800 */
[--C-:B------:R-:W-:Y:S02]  /*3830*/  FADD R222, R222, -R130.reuse ;  /* 0x80000082dede7221 */ /* 0x100fe40000000000 */
[----:B------:R-:W-:Y:S02]  /*3840*/  FADD R220, R220, -R130 ;  /* 0x80000082dcdc7221 */ /* 0x000fe40000000000 */
[----:B-1----:R-:W-:Y:S01]  /*3850*/  @!P1 FMUL R119, R119, R119 ;  /* 0x0000007777779220 */ /* 0x002fe20000400000 */
[----:B------:R-:W-:Y:S01]  /*3860*/  FSETP.GEU.AND P1, PT, R246, -126, PT ;  /* 0xc2fc0000f600780b */ /* 0x000fe20003f2e000 */
[----:B------:R-:W-:Y:S01]  /*3870*/  FMUL R222, R222, 1.4426950216293334961 ;  /* 0x3fb8aa3bdede7820 */ /* 0x000fe20000400000 */
[----:B------:R-:W1:Y:S01]  /*3880*/  MUFU.EX2 R125, R125 ;  /* 0x0000007d007d7308 */ /* 0x000e620000000800 */
[----:B------:R-:W-:-:S02]  /*3890*/  FMUL R220, R220, 1.4426950216293334961 ;  /* 0x3fb8aa3bdcdc7820 */ /* 0x000fc40000400000 */
[--C-:B------:R-:W-:Y:S02]  /*38a0*/  FADD R155, R155, -R131.reuse ;  /* 0x800000839b9b7221 */ /* 0x100fe40000000000 */
[--C-:B------:R-:W-:Y:S02]  /*38b0*/  FADD R151, R151, -R131.reuse ;  /* 0x8000008397977221 */ /* 0x100fe40000000000 */
[----:B------:R-:W-:Y:S01]  /*38c0*/  FMUL R155, R155, 1.4426950216293334961 ;  /* 0x3fb8aa3b9b9b7820 */ /* 0x000fe20000400000 */
[----:B------:R-:W3:Y:S01]  /*38d0*/  MUFU.EX2 R123, R123 ;  /* 0x0000007b007b7308 */ /* 0x000ee20000000800 */
[----:B--2---:R-:W-:Y:S01]  /*38e0*/  @!P3 FMUL R124, R124, R124 ;  /* 0x0000007c7c7cb220 */ /* 0x004fe20000400000 */
[----:B------:R-:W-:Y:S01]  /*38f0*/  STS.64 [R203.X4+0xc000], R112 ;  /* 0x00c00070cb007388 */ /* 0x000fe20000004a00 */
[----:B------:R-:W-:Y:S02]  /*3900*/  @!P1 FMUL R246, R246, 0.5 ;  /* 0x3f000000f6f69820 */ /* 0x000fe40000400000 */
[----:B------:R-:W-:Y:S01]  /*3910*/  FADD R154, R154, -R131 ;  /* 0x800000839a9a7221 */ /* 0x000fe20000000000 */
[----:B------:R-:W-:Y:S01]  /*3920*/  STS.64 [R203.X4+0xc440], R116 ;  /* 0x00c44074cb007388 */ /* 0x000fe20000004a00 */
[----:B------:R-:W-:Y:S01]  /*3930*/  FMUL R151, R151, 1.4426950216293334961 ;  /* 0x3fb8aa3b97977820 */ /* 0x000fe20000400000 */
[----:B------:R-:W2:Y:S01]  /*3940*/  MUFU.EX2 R127, R127 ;  /* 0x0000007f007f7308 */ /* 0x000ea20000000800 */
[----:B-1----:R-:W-:Y:S01]  /*3950*/  @!P0 FMUL R125, R125, R125 ;  /* 0x0000007d7d7d8220 */ /* 0x002fe20000400000 */
[----:B------:R-:W-:Y:S01]  /*3960*/  STS.64 [R203.X4+0xc020], R114 ;  /* 0x00c02072cb007388 */ /* 0x000fe20000004a00 */
[----:B------:R-:W-:Y:S01]  /*3970*/  FSETP.GEU.AND P0, PT, R129, -126, PT ;  /* 0xc2fc00008100780b */ /* 0x000fe20003f0e000 */
[----:B------:R-:W-:-:S02]  /*3980*/  FMUL R154, R154, 1.4426950216293334961 ;  /* 0x3fb8aa3b9a9a7820 */ /* 0x000fc40000400000 */
[----:B------:R-:W-:Y:S01]  /*3990*/  STS.64 [R201.X4+0xc440], R120 ;  /* 0x00c44078c9007388 */ /* 0x000fe20000004a00 */
[--C-:B------:R-:W-:Y:S01]  /*39a0*/  FADD R149, R149, -R131.reuse ;  /* 0x8000008395957221 */ /* 0x100fe20000000000 */
[----:B------:R1:W4:Y:S01]  /*39b0*/  MUFU.EX2 R152, R246 ;  /* 0x000000f600987308 */ /* 0x0003220000000800 */
[----:B---3--:R-:W-:Y:S01]  /*39c0*/  @!P2 FMUL R123, R123, R123 ;  /* 0x0000007b7b7ba220 */ /* 0x008fe20000400000 */
[----:B------:R-:W-:Y:S01]  /*39d0*/  STS.64 [R203.X4+0xc040], R118 ;  /* 0x00c04076cb007388 */ /* 0x000fe20000004a00 */
[--C-:B------:R-:W-:Y:S02]  /*39e0*/  FADD R150, R150, -R131.reuse ;  /* 0x8000008396967221 */ /* 0x100fe40000000000 */
[----:B------:R-:W-:Y:S01]  /*39f0*/  FMUL R149, R149, 1.4426950216293334961 ;  /* 0x3fb8aa3b95957820 */ /* 0x000fe20000400000 */
[----:B------:R-:W-:Y:S01]  /*3a00*/  STS.64 [R199.X4+0xc440], R124 ;  /* 0x00c4407cc7007388 */ /* 0x000fe20000004a00 */
[----:B------:R-:W-:Y:S02]  /*3a10*/  FMUL R150, R150, 1.4426950216293334961 ;  /* 0x3fb8aa3b96967820 */ /* 0x000fe40000400000 */
[----:B--2---:R-:W-:Y:S01]  /*3a20*/  @!P6 FMUL R127, R127, R127 ;  /* 0x0000007f7f7fe220 */ /* 0x004fe20000400000 */
[----:B------:R-:W-:Y:S01]  /*3a30*/  STS.64 [R203.X4+0xc060], R122 ;  /* 0x00c0607acb007388 */ /* 0x000fe20000004a00 */
[----:B------:R-:W-:Y:S01]  /*3a40*/  @!P0 FMUL R129, R129, 0.5 ;  /* 0x3f00000081818820 */ /* 0x000fe20000400000 */
[----:B-1----:R-:W-:Y:S01]  /*3a50*/  LEA R246, R163, UR9, 0x1 ;  /* 0x00000009a3f67c11 */ /* 0x002fe2000f8e08ff */
[--C-:B------:R-:W-:Y:S01]  /*3a60*/  FADD R148, R148, -R131.reuse ;  /* 0x8000008394947221 */ /* 0x100fe20000000000 */
[----:B------:R-:W-:Y:S01]  /*3a70*/  STS.64 [R197.X4+0xc440], R126 ;  /* 0x00c4407ec5007388 */ /* 0x000fe20000004a00 */
[----:B------:R-:W-:-:S02]  /*3a80*/  FADD R140, R140, -R131 ;  /* 0x800000838c8c7221 */ /* 0x000fc40000000000 */
[----:B----4-:R-:W-:Y:S01]  /*3a90*/  @!P1 FMUL R152, R152, R152 ;  /* 0x0000009898989220 */ /* 0x010fe20000400000 */
[----:B------:R-:W-:Y:S01]  /*3aa0*/  BAR.SYNC.DEFER_BLOCKING 0x0 ;  /* 0x0000000000007b1d */ /* 0x000fe20000010000 */
[----:B------:R-:W-:Y:S02]  /*3ab0*/  FADD R141, R141, -R131 ;  /* 0x800000838d8d7221 */ /* 0x000fe40000000000 */
[C---:B------:R-:W-:Y:S02]  /*3ac0*/  FMUL R82, R152.reuse, R82 ;  /* 0x0000005298527220 */ /* 0x040fe40000400000 */
[C---:B------:R-:W-:Y:S02]  /*3ad0*/  FMUL R83, R152.reuse, R83 ;  /* 0x0000005398537220 */ /* 0x040fe40000400000 */
[C---:B------:R-:W-:Y:S02]  /*3ae0*/  FMUL R86, R152.reuse, R86 ;  /* 0x0000005698567220 */ /* 0x040fe40000400000 */
[----:B------:R-:W-:-:S02]  /*3af0*/  FMUL R87, R152, R87 ;  /* 0x0000005798577220 */ /* 0x000fc40000400000 */
[C---:B------:R-:W-:Y:S02]  /*3b00*/  FMUL R54, R152.reuse, R54 ;  /* 0x0000003698367220 */ /* 0x040fe40000400000 */
[C---:B------:R-:W-:Y:S02]  /*3b10*/  FMUL R55, R152.reuse, R55 ;  /* 0x0000003798377220 */ /* 0x040fe40000400000 */
[C---:B------:R-:W-:Y:S02]  /*3b20*/  FMUL R74, R152.reuse, R74 ;  /* 0x0000004a984a7220 */ /* 0x040fe40000400000 */
[C---:B------:R-:W-:Y:S02]  /*3b30*/  FMUL R75, R152.reuse, R75 ;  /* 0x0000004b984b7220 */ /* 0x040fe40000400000 */
[C---:B------:R-:W-:Y:S02]  /*3b40*/  FMUL R50, R152.reuse, R50 ;  /* 0x0000003298327220 */ /* 0x040fe40000400000 */
[----:B------:R-:W-:-:S02]  /*3b50*/  FMUL R51, R152, R51 ;  /* 0x0000003398337220 */ /* 0x000fc40000400000 */
[C---:B------:R-:W-:Y:S01]  /*3b60*/  FMUL R94, R152.reuse, R94 ;  /* 0x0000005e985e7220 */ /* 0x040fe20000400000 */
[----:B------:R-:W1:Y:S01]  /*3b70*/  LDS.64 R112, [R195.X4+0xc000] ;  /* 0x00c00000c3707984 */ /* 0x000e620000004a00 */
[C---:B------:R-:W-:Y:S02]  /*3b80*/  FMUL R95, R152.reuse, R95 ;  /* 0x0000005f985f7220 */ /* 0x040fe40000400000 */
[C---:B------:R-:W-:Y:S01]  /*3b90*/  FMUL R62, R152.reuse, R62 ;  /* 0x0000003e983e7220 */ /* 0x040fe20000400000 */
[----:B------:R-:W2:Y:S01]  /*3ba0*/  LDS.64 R114, [R195.X4+0xc088] ;  /* 0x00c08800c3727984 */ /* 0x000ea20000004a00 */
[----:B------:R-:W-:Y:S02]  /*3bb0*/  FMUL R63, R152, R63 ;  /* 0x0000003f983f7220 */ /* 0x000fe40000400000 */
[----:B------:R-:W-:Y:S01]  /*3bc0*/  FMUL R148, R148, 1.4426950216293334961 ;  /* 0x3fb8aa3b94947820 */ /* 0x000fe20000400000 */
[----:B------:R-:W3:Y:S01]  /*3bd0*/  LDS.64 R116, [R195.X4+0xc880] ;  /* 0x00c88000c3747984 */ /* 0x000ee20000004a00 */
[----:B------:R-:W-:-:S02]  /*3be0*/  FMUL R140, R140, 1.4426950216293334961 ;  /* 0x3fb8aa3b8c8c7820 */ /* 0x000fc40000400000 */
[----:B------:R-:W-:Y:S01]  /*3bf0*/  FMUL R141, R141, 1.4426950216293334961 ;  /* 0x3fb8aa3b8d8d7820 */ /* 0x000fe20000400000 */
[----:B------:R-:W4:Y:S04]  /*3c00*/  LDS.64 R118, [R195.X4+0xc908] ;  /* 0x00c90800c3767984 */ /* 0x000f280000004a00 */
[----:B------:R-:W1:Y:S04]  /*3c10*/  LDS.64 R120, [R195.X4+0xd100] ;  /* 0x00d10000c3787984 */ /* 0x000e680000004a00 */
[----:B------:R-:W1:Y:S04]  /*3c20*/  LDS.64 R122, [R195.X4+0xd188] ;  /* 0x00d18800c37a7984 */ /* 0x000e680000004a00 */
[----:B------:R-:W1:Y:S04]  /*3c30*/  LDS.64 R124, [R195.X4+0xd980] ;  /* 0x00d98000c37c7984 */ /* 0x000e680000004a00 */
[----:B------:R-:W1:Y:S04]  /*3c40*/  LDS.64 R126, [R195.X4+0xda08] ;  /* 0x00da0800c37e7984 */ /* 0x000e680000004a00 */
[----:B------:R-:W-:Y:S06]  /*3c50*/  BAR.SYNC.DEFER_BLOCKING 0x0 ;  /* 0x0000000000007b1d */ /* 0x000fec0000010000 */
[----:B------:R-:W-:Y:S04]  /*3c60*/  STS.64 [R194.X4+0xc000], R90 ;  /* 0x00c0005ac2007388 */ /* 0x000fe80000004a00 */
[----:B------:R-:W-:Y:S04]  /*3c70*/  STS.64 [R193+0xc000], R88 ;  /* 0x00c00058c1007388 */ /* 0x000fe80000000a00 */
[----:B------:R1:W-:Y:S04]  /*3c80*/  STS.64 [R192+0xc000], R96 ;  /* 0x00c00060c0007388 */ /* 0x0003e80000000a00 */
[----:B------:R2:W-:Y:S04]  /*3c90*/  STS.64 [R191+0xc000], R98 ;  /* 0x00c00062bf007388 */ /* 0x0005e80000000a00 */
[----:B------:R-:W-:Y:S04]  /*3ca0*/  STS.64 [R190+0xc000], R100 ;  /* 0x00c00064be007388 */ /* 0x000fe80000000a00 */
[----:B------:R-:W-:Y:S01]  /*3cb0*/  STS.64 [R189+0xc000], R102 ;  /* 0x00c00066bd007388 */ /* 0x000fe20000000a00 */
[----:B-1----:R-:W-:-:S03]  /*3cc0*/  FADD R96, -R130, R228 ;  /* 0x000000e482607221 */ /* 0x002fc60000000100 */
[----:B------:R-:W-:Y:S01]  /*3cd0*/  STS.64 [R188+0xc000], R108 ;  /* 0x00c0006cbc007388 */ /* 0x000fe20000000a00 */
[----:B------:R-:W-:Y:S02]  /*3ce0*/  FMUL R228, R96, 1.4426950216293334961 ;  /* 0x3fb8aa3b60e47820 */ /* 0x000fe40000400000 */
[----:B------:R-:W-:Y:S01]  /*3cf0*/  FADD R96, -R131, R227 ;  /* 0x000000e383607221 */ /* 0x000fe20000000100 */
[----:B------:R-:W-:Y:S01]  /*3d00*/  STS.64 [R187+0xc000], R110 ;  /* 0x00c0006ebb007388 */ /* 0x000fe20000000a00 */
[----:B------:R1:W4:Y:S01]  /*3d10*/  MUFU.EX2 R227, R129 ;  /* 0x0000008100e37308 */ /* 0x0003220000000800 */
[----:B------:R-:W-:Y:S01]  /*3d20*/  FSETP.GEU.AND P2, PT, R228, -126, PT ;  /* 0xc2fc0000e400780b */ /* 0x000fe20003f4e000 */
[----:B------:R-:W-:Y:S01]  /*3d30*/  FMUL R153, R96, 1.4426950216293334961 ;  /* 0x3fb8aa3b60997820 */ /* 0x000fe20000400000 */
[----:B------:R-:W-:Y:S01]  /*3d40*/  STS.64 [R186+0xc000], R112 ;  /* 0x00c00070ba007388 */ /* 0x000fe20000000a00 */
[C---:B--2---:R-:W-:Y:S02]  /*3d50*/  FMUL R98, R152.reuse, R78 ;  /* 0x0000004e98627220 */ /* 0x044fe40000400000 */
[----:B------:R-:W-:Y:S01]  /*3d60*/  FMUL R99, R152, R79 ;  /* 0x0000004f98637220 */ /* 0x000fe20000400000 */
[----:B------:R-:W-:Y:S01]  /*3d70*/  STS.64 [R185+0xc000], R114 ;  /* 0x00c00072b9007388 */ /* 0x000fe20000000a00 */
[----:B------:R-:W-:-:S02]  /*3d80*/  FSETP.GEU.AND P3, PT, R153, -126, PT ;  /* 0xc2fc00009900780b */ /* 0x000fc40003f6e000 */
[----:B-1----:R-:W-:Y:S01]  /*3d90*/  LEA R129, R164, UR9, 0x1 ;  /* 0x00000009a4817c11 */ /* 0x002fe2000f8e08ff */
[----:B---3--:R-:W-:Y:S03]  /*3da0*/  STS.64 [R184+0xc000], R116 ;  /* 0x00c00074b8007388 */ /* 0x008fe60000000a00 */
[----:B------:R-:W-:Y:S01]  /*3db0*/  @!P2 FMUL R228, R228, 0.5 ;  /* 0x3f000000e4e4a820 */ /* 0x000fe20000400000 */
[----:B----4-:R-:W-:Y:S01]  /*3dc0*/  STS.64 [R183+0xc000], R118 ;  /* 0x00c00076b7007388 */ /* 0x010fe20000000a00 */
[----:B------:R-:W-:-:S03]  /*3dd0*/  @!P0 FMUL R227, R227, R227 ;  /* 0x000000e3e3e38220 */ /* 0x000fc60000400000 */
[----:B------:R-:W-:Y:S01]  /*3de0*/  STS.64 [R182+0xc000], R120 ;  /* 0x00c00078b6007388 */ /* 0x000fe20000000a00 */
[C---:B------:R-:W-:Y:S01]  /*3df0*/  FMUL R96, R227.reuse, R76 ;  /* 0x0000004ce3607220 */ /* 0x040fe20000400000 */
[----:B------:R-:W1:Y:S01]  /*3e00*/  MUFU.EX2 R228, R228 ;  /* 0x000000e400e47308 */ /* 0x000e620000000800 */
[----:B------:R-:W-:Y:S01]  /*3e10*/  FMUL R97, R227, R77 ;  /* 0x0000004de3617220 */ /* 0x000fe20000400000 */
[----:B------:R-:W-:Y:S01]  /*3e20*/  STS.64 [R181+0xc000], R122 ;  /* 0x00c0007ab5007388 */ /* 0x000fe20000000a00 */
[----:B------:R-:W-:Y:S02]  /*3e30*/  @!P3 FMUL R153, R153, 0.5 ;  /* 0x3f0000009999b820 */ /* 0x000fe40000400000 */
[C---:B------:R-:W-:Y:S01]  /*3e40*/  FMUL R80, R227.reuse, R80 ;  /* 0x00000050e3507220 */ /* 0x040fe20000400000 */
[----:B------:R-:W-:Y:S01]  /*3e50*/  STS.64 [R180+0xc000], R124 ;  /* 0x00c0007cb4007388 */ /* 0x000fe20000000a00 */
[C---:B------:R-:W-:Y:S02]  /*3e60*/  FMUL R81, R227.reuse, R81 ;  /* 0x00000051e3517220 */ /* 0x040fe40000400000 */
[----:B------:R-:W2:Y:S01]  /*3e70*/  MUFU.EX2 R153, R153 ;  /* 0x0000009900997308 */ /* 0x000ea20000000800 */
[----:B------:R-:W-:Y:S01]  /*3e80*/  STS.64 [R179+0xc000], R126 ;  /* 0x00c0007eb3007388 */ /* 0x000fe20000000a00 */
[----:B------:R-:W-:-:S02]  /*3e90*/  FMUL R84, R227, R84 ;  /* 0x00000054e3547220 */ /* 0x000fc40000400000 */
[C---:B------:R-:W-:Y:S01]  /*3ea0*/  FMUL R85, R227.reuse, R85 ;  /* 0x00000055e3557220 */ /* 0x040fe20000400000 */
[----:B------:R-:W-:Y:S01]  /*3eb0*/  BAR.SYNC.DEFER_BLOCKING 0x0 ;  /* 0x0000000000007b1d */ /* 0x000fe20000010000 */
[C---:B------:R-:W-:Y:S02]  /*3ec0*/  FMUL R52, R227.reuse, R52 ;  /* 0x00000034e3347220 */ /* 0x040fe40000400000 */
[----:B-1----:R-:W-:Y:S01]  /*3ed0*/  @!P2 FMUL R228, R228, R228 ;  /* 0x000000e4e4e4a220 */ /* 0x002fe20000400000 */
[----:B------:R-:W-:Y:S01]  /*3ee0*/  PLOP3.LUT P2, PT, PT, PT, UP0, 0x40, 0x0 ;  /* 0x000000000000781c */ /* 0x000fe20003f4e808 */
[----:B------:R-:W-:Y:S02]  /*3ef0*/  FMUL R53, R227, R53 ;  /* 0x00000035e3357220 */ /* 0x000fe40000400000 */
[C---:B------:R-:W-:Y:S02]  /*3f00*/  FMUL R64, R228.reuse, R64 ;  /* 0x00000040e4407220 */ /* 0x040fe40000400000 */
[----:B------:R-:W-:-:S02]  /*3f10*/  FMUL R65, R228, R65 ;  /* 0x00000041e4417220 */ /* 0x000fc40000400000 */
[----:B--2---:R-:W-:Y:S01]  /*3f20*/  @!P3 FMUL R153, R153, R153 ;  /* 0x000000999999b220 */ /* 0x004fe20000400000 */
[----:B------:R-:W-:Y:S01]  /*3f30*/  FSETP.GEU.AND P3, PT, R225, -126, PT ;  /* 0xc2fc0000e100780b */ /* 0x000fe20003f6e000 */
[C---:B------:R-:W-:Y:S02]  /*3f40*/  FMUL R32, R228.reuse, R32 ;  /* 0x00000020e4207220 */ /* 0x040fe40000400000 */
[C---:B------:R-:W-:Y:S02]  /*3f50*/  FMUL R66, R153.reuse, R66 ;  /* 0x0000004299427220 */ /* 0x040fe40000400000 */
[C---:B------:R-:W-:Y:S02]  /*3f60*/  FMUL R67, R153.reuse, R67 ;  /* 0x0000004399437220 */ /* 0x040fe40000400000 */
[----:B------:R-:W-:Y:S02]  /*3f70*/  FMUL R33, R228, R33 ;  /* 0x00000021e4217220 */ /* 0x000fe40000400000 */
[----:B------:R-:W-:-:S02]  /*3f80*/  FMUL R34, R153, R34 ;  /* 0x0000002299227220 */ /* 0x000fc40000400000 */
[C---:B------:R-:W-:Y:S01]  /*3f90*/  FMUL R35, R153.reuse, R35 ;  /* 0x0000002399237220 */ /* 0x040fe20000400000 */
[----:B------:R-:W1:Y:S01]  /*3fa0*/  LDSM.16.MT88.4 R88, [R229] ;  /* 0x00000000e558783b */ /* 0x000e620000004200 */
[C---:B------:R-:W-:Y:S02]  /*3fb0*/  FMUL R68, R228.reuse, R68 ;  /* 0x00000044e4447220 */ /* 0x040fe40000400000 */
[----:B------:R-:W-:Y:S01]  /*3fc0*/  FMUL R69, R228, R69 ;  /* 0x00000045e4457220 */ /* 0x000fe20000400000 */
[----:B------:R-:W2:Y:S01]  /*3fd0*/  LDS.64 R112, [R178.X4+0xc000] ;  /* 0x00c00000b2707984 */ /* 0x000ea20000004a00 */
[C---:B------:R-:W-:Y:S02]  /*3fe0*/  FMUL R70, R153.reuse, R70 ;  /* 0x0000004699467220 */ /* 0x040fe40000400000 */
[----:B------:R-:W-:Y:S01]  /*3ff0*/  FMUL R71, R153, R71 ;  /* 0x0000004799477220 */ /* 0x000fe20000400000 */
[----:B------:R-:W3:Y:S01]  /*4000*/  LDS.64 R118, [R178.X4+0xc400] ;  /* 0x00c40000b2767984 */ /* 0x000ee20000004a00 */
[----:B------:R-:W-:-:S02]  /*4010*/  FMUL R72, R227, R72 ;  /* 0x00000048e3487220 */ /* 0x000fc40000400000 */
[C---:B------:R-:W-:Y:S01]  /*4020*/  FMUL R73, R227.reuse, R73 ;  /* 0x00000049e3497220 */ /* 0x040fe20000400000 */
[----:B------:R-:W-:Y:S01]  /*4030*/  LDS.64 R116, [R178.X4+0xe000] ;  /* 0x00e00000b2747984 */ /* 0x000fe20000004a00 */
[C---:B------:R-:W-:Y:S02]  /*4040*/  FMUL R48, R227.reuse, R48 ;  /* 0x00000030e3307220 */ /* 0x040fe40000400000 */
[----:B------:R-:W-:Y:S01]  /*4050*/  FMUL R49, R227, R49 ;  /* 0x00000031e3317220 */ /* 0x000fe20000400000 */
[----:B------:R-:W-:Y:S01]  /*4060*/  LDS.64 R120, [R178.X4+0xe400] ;  /* 0x00e40000b2787984 */ /* 0x000fe20000004a00 */
[C---:B------:R-:W-:Y:S02]  /*4070*/  FMUL R36, R228.reuse, R36 ;  /* 0x00000024e4247220 */ /* 0x040fe40000400000 */
[----:B------:R-:W-:Y:S01]  /*4080*/  FMUL R37, R228, R37 ;  /* 0x00000025e4257220 */ /* 0x000fe20000400000 */
[----:B------:R-:W4:Y:S01]  /*4090*/  LDSM.16.MT88.4 R76, [R128] ;  /* 0x00000000804c783b */ /* 0x000f220000004200 */
[----:B------:R-:W-:-:S02]  /*40a0*/  FMUL R38, R153, R38 ;  /* 0x0000002699267220 */ /* 0x000fc40000400000 */
[----:B------:R-:W-:Y:S01]  /*40b0*/  FMUL R39, R153, R39 ;  /* 0x0000002799277220 */ /* 0x000fe20000400000 */
[----:B------:R-:W4:Y:S01]  /*40c0*/  LDS.64 R122, [R177.X4+0xc000] ;  /* 0x00c00000b17a7984 */ /* 0x000f220000004a00 */
[C---:B------:R-:W-:Y:S02]  /*40d0*/  FMUL R92, R227.reuse, R92 ;  /* 0x0000005ce35c7220 */ /* 0x040fe40000400000 */
[----:B------:R-:W-:Y:S02]  /*40e0*/  FMUL R93, R227, R93 ;  /* 0x0000005de35d7220 */ /* 0x000fe40000400000 */
[C---:B------:R-:W-:Y:S02]  /*40f0*/  FMUL R56, R228.reuse, R56 ;  /* 0x00000038e4387220 */ /* 0x040fe40000400000 */
[----:B------:R-:W-:Y:S02]  /*4100*/  FMUL R57, R228, R57 ;  /* 0x00000039e4397220 */ /* 0x000fe40000400000 */
[----:B------:R-:W-:-:S02]  /*4110*/  FMUL R58, R153, R58 ;  /* 0x0000003a993a7220 */ /* 0x000fc40000400000 */
[----:B------:R-:W-:Y:S02]  /*4120*/  FMUL R59, R153, R59 ;  /* 0x0000003b993b7220 */ /* 0x000fe40000400000 */
[C---:B------:R-:W-:Y:S02]  /*4130*/  FMUL R60, R227.reuse, R60 ;  /* 0x0000003ce33c7220 */ /* 0x040fe40000400000 */
[----:B------:R-:W-:Y:S01]  /*4140*/  FMUL R61, R227, R61 ;  /* 0x0000003de33d7220 */ /* 0x000fe20000400000 */
[----:B-1----:R-:W-:Y:S01]  /*4150*/  PRMT R109, R88, 0x7632, R109 ;  /* 0x00007632586d7816 */ /* 0x002fe2000000006d */
[----:B------:R-:W-:Y:S01]  /*4160*/  FMUL R40, R228, R40 ;  /* 0x00000028e4287220 */ /* 0x000fe20000400000 */
[----:B------:R-:W-:Y:S01]  /*4170*/  SHF.L.U32 R108, R88, 0x10, RZ ;  /* 0x00000010586c7819 */ /* 0x000fe200000006ff */
[----:B------:R-:W-:Y:S01]  /*4180*/  FMUL R41, R228, R41 ;  /* 0x00000029e4297220 */ /* 0x000fe20000400000 */
[----:B--2---:R-:W-:Y:S01]  /*4190*/  MOV R100, R112 ;  /* 0x0000007000647202 */ /* 0x004fe20000000f00 */
[----:B------:R-:W-:Y:S01]  /*41a0*/  IMAD.U32 R109, R109, 0x10000, RZ ;  /* 0x000100006d6d7824 */ /* 0x000fe200078e00ff */
[----:B------:R-:W-:Y:S01]  /*41b0*/  MOV R102, R113 ;  /* 0x0000007100667202 */ /* 0x000fe20000000f00 */
[----:B------:R-:W-:Y:S01]  /*41c0*/  IMAD.MOV.U32 R126, RZ, RZ, R113 ;  /* 0x000000ffff7e7224 */ /* 0x000fe200078e0071 */
[----:B---3--:R-:W-:Y:S01]  /*41d0*/  MOV R101, R118 ;  /* 0x0000007600657202 */ /* 0x008fe20000000f00 */
[C---:B------:R-:W-:Y:S01]  /*41e0*/  FMUL R42, R153.reuse, R42 ;  /* 0x0000002a992a7220 */ /* 0x040fe20000400000 */
[----:B------:R-:W-:Y:S01]  /*41f0*/  MOV R103, R119 ;  /* 0x0000007700677202 */ /* 0x000fe20000000f00 */
[----:B------:R-:W-:Y:S01]  /*4200*/  FMUL R43, R153, R43 ;  /* 0x0000002b992b7220 */ /* 0x000fe20000400000 */
[----:B------:R-:W-:Y:S01]  /*4210*/  MOV R124, R112 ;  /* 0x00000070007c7202 */ /* 0x000fe20000000f00 */
[----:B------:R-:W-:Y:S01]  /*4220*/  @!P3 FMUL R225, R225, 0.5 ;  /* 0x3f000000e1e1b820 */ /* 0x000fe20000400000 */
[----:B------:R-:W-:-:S02]  /*4230*/  MOV R125, R118 ;  /* 0x00000076007d7202 */ /* 0x000fc40000000f00 */
[----:B------:R-:W-:Y:S01]  /*4240*/  MOV R127, R119 ;  /* 0x00000077007f7202 */ /* 0x000fe20000000f00 */
[----:B------:R-:W-:Y:S01]  /*4250*/  HMMA.1688.F32.TF32 R96, R100, R108, R96 ;  /* 0x0000006c6460723c */ /* 0x000fe20000081060 */
[----:B------:R-:W-:Y:S01]  /*4260*/  SHF.L.U32 R88, R89, 0x10, RZ ;  /* 0x0000001059587819 */ /* 0x000fe200000006ff */
[----:B------:R-:W1:Y:S01]  /*4270*/  MUFU.EX2 R225, R225 ;  /* 0x000000e100e17308 */ /* 0x000e620000000800 */
[C---:B----4-:R-:W-:Y:S02]  /*4280*/  PRMT R111, R76.reuse, 0x7632, R111 ;  /* 0x000076324c6f7816 */ /* 0x050fe4000000006f */
[----:B------:R-:W-:Y:S02]  /*4290*/  SHF.L.U32 R110, R76, 0x10, RZ ;  /* 0x000000104c6e7819 */ /* 0x000fe400000006ff */
[----:B------:R-:W-:Y:S01]  /*42a0*/  MOV R100, R116 ;  /* 0x0000007400647202 */ /* 0x000fe20000000f00 */
[----:B------:R-:W-:Y:S01]  /*42b0*/  IMAD.U32 R111, R111, 0x10000, RZ ;  /* 0x000100006f6f7824 */ /* 0x000fe200078e00ff */
[----:B------:R-:W-:-:S02]  /*42c0*/  MOV R102, R117 ;  /* 0x0000007500667202 */ /* 0x000fc40000000f00 */
[----:B------:R-:W-:Y:S02]  /*42d0*/  MOV R101, R120 ;  /* 0x0000007800657202 */ /* 0x000fe40000000f00 */
[----:B------:R-:W-:Y:S02]  /*42e0*/  MOV R103, R121 ;  /* 0x0000007900677202 */ /* 0x000fe40000000f00 */
[C---:B------:R-:W-:Y:S02]  /*42f0*/  PRMT R115, R78.reuse, 0x7632, R115 ;  /* 0x000076324e737816 */ /* 0x040fe40000000073 */
[----:B------:R-:W-:Y:S01]  /*4300*/  SHF.L.U32 R114, R78, 0x10, RZ ;  /* 0x000000104e727819 */ /* 0x000fe200000006ff */
[----:B-1----:R-:W-:Y:S01]  /*4310*/  @!P3 FMUL R225, R225, R225 ;  /* 0x000000e1e1e1b220 */ /* 0x002fe20000400000 */
[----:B------:R-:W-:Y:S01]  /*4320*/  SHF.L.U32 R76, R77, 0x10, RZ ;  /* 0x000000104d4c7819 */ /* 0x000fe200000006ff */
[----:B------:R-:W-:Y:S01]  /*4330*/  HMMA.1688.F32.TF32 R64, R100, R108, R64 ;  /* 0x0000006c6440723c */ /* 0x000fe20000081040 */
[----:B------:R-:W-:Y:S01]  /*4340*/  IMAD.U32 R115, R115, 0x10000, RZ ;  /* 0x0001000073737824 */ /* 0x000fe200078e00ff */
[----:B------:R-:W-:Y:S01]  /*4350*/  MOV R78, R123 ;  /* 0x0000007b004e7202 */ /* 0x000fe20000000f00 */
[----:B------:R-:W-:-:S04]  /*4360*/  FFMA R9, R228, R9, R225 ;  /* 0x00000009e4097223 */ /* 0x000fc800000000e1 */
[C---:B------:R-:W-:Y:S01]  /*4370*/  PRMT R109, R90.reuse, 0x7632, R109 ;  /* 0x000076325a6d7816 */ /* 0x040fe2000000006d */
[----:B------:R-:W-:Y:S01]  /*4380*/  IMAD.MOV.U32 R100, RZ, RZ, R112 ;  /* 0x000000ffff647224 */ /* 0x000fe200078e0070 */
[----:B------:R-:W-:Y:S02]  /*4390*/  SHF.L.U32 R108, R90, 0x10, RZ ;  /* 0x000000105a6c7819 */ /* 0x000fe400000006ff */
[----:B------:R-:W-:Y:S02]  /*43a0*/  MOV R102, R113 ;  /* 0x0000007100667202 */ /* 0x000fe40000000f00 */
[----:B------:R-:W-:Y:S02]  /*43b0*/  MOV R101, R118 ;  /* 0x0000007600657202 */ /* 0x000fe40000000f00 */
[----:B------:R-:W-:Y:S02]  /*43c0*/  MOV R103, R119 ;  /* 0x0000007700677202 */ /* 0x000fe40000000f00 */
[----:B------:R-:W-:-:S02]  /*43d0*/  SHF.L.U32 R109, R109, 0x10, RZ ;  /* 0x000000106d6d7819 */ /* 0x000fc400000006ff */
[----:B------:R-:W-:-:S03]  /*43e0*/  MOV R90, R123 ;  /* 0x0000007b005a7202 */ /* 0x000fc60000000f00 */
[C---:B------:R-:W-:Y:S08]  /*43f0*/  HMMA.1688.F32.TF32 R84, R100.reuse, R110, R84 ;  /* 0x0000006e6454723c */ /* 0x040ff00000081054 */
[----:B------:R-:W-:Y:S07]  /*4400*/  HMMA.1688.F32.TF32 R80, R100, R108, R80 ;  /* 0x0000006c6450723c */ /* 0x000fee0000081050 */
[----:B------:R-:W-:-:S02]  /*4410*/  MOV R100, R116 ;  /* 0x0000007400647202 */ /* 0x000fc40000000f00 */
[----:B------:R-:W-:Y:S02]  /*4420*/  MOV R102, R117 ;  /* 0x0000007500667202 */ /* 0x000fe40000000f00 */
[----:B------:R-:W-:Y:S02]  /*4430*/  MOV R101, R120 ;  /* 0x0000007800657202 */ /* 0x000fe40000000f00 */
[----:B------:R-:W-:-:S07]  /*4440*/  MOV R103, R121 ;  /* 0x0000007900677202 */ /* 0x000fce0000000f00 */
[----:B------:R-:W-:Y:S07]  /*4450*/  HMMA.1688.F32.TF32 R32, R100, R108, R32 ;  /* 0x0000006c6420723c */ /* 0x000fee0000081020 */
[C---:B------:R-:W-:Y:S01]  /*4460*/  FMUL R100, R228.reuse, R44 ;  /* 0x0000002ce4647220 */ /* 0x040fe20000400000 */
[----:B------:R-:W-:Y:S01]  /*4470*/  MOV R44, R116 ;  /* 0x00000074002c7202 */ /* 0x000fe20000000f00 */
[----:B------:R-:W-:Y:S01]  /*4480*/  FMUL R101, R228, R45 ;  /* 0x0000002de4657220 */ /* 0x000fe20000400000 */
[----:B------:R-:W-:Y:S01]  /*4490*/  MOV R45, R120 ;  /* 0x00000078002d7202 */ /* 0x000fe20000000f00 */
[C---:B------:R-:W-:Y:S01]  /*44a0*/  FMUL R102, R153.reuse, R46 ;  /* 0x0000002e99667220 */ /* 0x040fe20000400000 */
[----:B------:R-:W-:Y:S01]  /*44b0*/  MOV R108, R112 ;  /* 0x00000070006c7202 */ /* 0x000fe20000000f00 */
[----:B------:R-:W-:Y:S01]  /*44c0*/  FMUL R103, R153, R47 ;  /* 0x0000002f99677220 */ /* 0x000fe20000400000 */
[----:B------:R-:W-:Y:S01]  /*44d0*/  MOV R47, R121 ;  /* 0x00000079002f7202 */ /* 0x000fe20000000f00 */
[----:B------:R-:W-:Y:S01]  /*44e0*/  IMAD.MOV.U32 R46, RZ, RZ, R117 ;  /* 0x000000ffff2e7224 */ /* 0x000fe200078e0075 */
[----:B------:R-:W-:-:S06]  /*44f0*/  MOV R109, R118 ;  /* 0x00000076006d7202 */ /* 0x000fcc0000000f00 */
[----:B------:R-:W-:Y:S01]  /*4500*/  HMMA.1688.F32.TF32 R100, R44, R110, R100 ;  /* 0x0000006e2c64723c */ /* 0x000fe20000081064 */
[----:B------:R-:W1:Y:S06]  /*4510*/  LDSM.16.MT88.4 R44, [R129] ;  /* 0x00000000812c783b */ /* 0x000e6c0000004200 */
[----:B------:R-:W-:Y:S02]  /*4520*/  MOV R110, R113 ;  /* 0x00000071006e7202 */ /* 0x000fe40000000f00 */
[----:B------:R-:W-:-:S07]  /*4530*/  MOV R111, R119 ;  /* 0x00000077006f7202 */ /* 0x000fce0000000f00 */
[----:B------:R-:W-:Y:S07]  /*4540*/  HMMA.1688.F32.TF32 R52, R108, R114, R52 ;  /* 0x000000726c34723c */ /* 0x000fee0000081034 */
[----:B------:R-:W-:Y:S01]  /*4550*/  MOV R108, R116 ;  /* 0x00000074006c7202 */ /* 0x000fe20000000f00 */
[----:B------:R-:W-:Y:S01]  /*4560*/  IMAD.MOV.U32 R111, RZ, RZ, R121 ;  /* 0x000000ffff6f7224 */ /* 0x000fe200078e0079 */
[----:B------:R-:W-:Y:S02]  /*4570*/  MOV R110, R117 ;  /* 0x00000075006e7202 */ /* 0x000fe40000000f00 */
[----:B------:R-:W-:-:S07]  /*4580*/  MOV R109, R120 ;  /* 0x00000078006d7202 */ /* 0x000fce0000000f00 */
[----:B------:R-:W-:Y:S07]  /*4590*/  HMMA.1688.F32.TF32 R68, R108, R114, R68 ;  /* 0x000000726c44723c */ /* 0x000fee0000081044 */
[C---:B-1----:R-:W-:Y:S02]  /*45a0*/  PRMT R115, R44.reuse, 0x7632, R115 ;  /* 0x000076322c737816 */ /* 0x042fe40000000073 */
[----:B------:R-:W-:Y:S02]  /*45b0*/  SHF.L.U32 R114, R44, 0x10, RZ ;  /* 0x000000102c727819 */ /* 0x000fe400000006ff */
[----:B------:R-:W-:-:S02]  /*45c0*/  MOV R108, R112 ;  /* 0x00000070006c7202 */ /* 0x000fc40000000f00 */
[----:B------:R-:W-:Y:S02]  /*45d0*/  MOV R110, R113 ;  /* 0x00000071006e7202 */ /* 0x000fe40000000f00 */
[----:B------:R-:W-:Y:S02]  /*45e0*/  MOV R109, R118 ;  /* 0x00000076006d7202 */ /* 0x000fe40000000f00 */
[----:B------:R-:W-:Y:S02]  /*45f0*/  SHF.L.U32 R115, R115, 0x10, RZ ;  /* 0x0000001073737819 */ /* 0x000fe400000006ff */
[----:B------:R-:W-:Y:S02]  /*4600*/  MOV R111, R119 ;  /* 0x00000077006f7202 */ /* 0x000fe40000000f00 */
[----:B------:R-:W-:-:S05]  /*4610*/  PRMT R44, R89, 0x7632, R44 ;  /* 0x00007632592c7816 */ /* 0x000fca000000002c */
[----:B------:R-:W-:Y:S01]  /*4620*/  HMMA.1688.F32.TF32 R72, R108, R114, R72 ;  /* 0x000000726c48723c */ /* 0x000fe20000081048 */
[----:B------:R-:W-:Y:S01]  /*4630*/  IMAD.U32 R89, R44, 0x10000, RZ ;  /* 0x000100002c597824 */ /* 0x000fe200078e00ff */
[----:B------:R-:W-:-:S04]  /*4640*/  PRMT R44, R77, 0x7632, R44 ;  /* 0x000076324d2c7816 */ /* 0x000fc8000000002c */
[----:B------:R-:W-:Y:S01]  /*4650*/  SHF.L.U32 R77, R44, 0x10, RZ ;  /* 0x000000102c4d7819 */ /* 0x000fe200000006ff */
        /* <DEDUP_REMOVED lines=8> */
[----:B------:R-:W-:-:S07]  /*46e0*/  IMAD.MOV.U32 R104, RZ, RZ, R116 ;  /* 0x000000ffff687224 */ /* 0x000fce00078e0074 */
[----:B------:R-:W-:Y:S01]  /*46f0*/  HMMA.1688.F32.TF32 R108, R104, R114, R108 ;  /* 0x00000072686c723c */ /* 0x000fe2000008106c */
[----:B------:R-:W1:Y:S06]  /*4700*/  LDSM.16.MT88.4 R104, [R246] ;  /* 0x00000000f668783b */ /* 0x000e6c0000004200 */
[C---:B------:R-:W-:Y:S02]  /*4710*/  PRMT R115, R46.reuse, 0x7632, R115 ;  /* 0x000076322e737816 */ /* 0x040fe40000000073 */
[----:B------:R-:W-:Y:S02]  /*4720*/  SHF.L.U32 R114, R46, 0x10, RZ ;  /* 0x000000102e727819 */ /* 0x000fe400000006ff */
[----:B------:R-:W-:-:S02]  /*4730*/  SHF.L.U32 R115, R115, 0x10, RZ ;  /* 0x0000001073737819 */ /* 0x000fc400000006ff */
[----:B------:R-:W-:-:S05]  /*4740*/  MOV R46, R123 ;  /* 0x0000007b002e7202 */ /* 0x000fca0000000f00 */
[----:B------:R-:W-:Y:S07]  /*4750*/  HMMA.1688.F32.TF32 R48, R124, R114, R48 ;  /* 0x000000727c30723c */ /* 0x000fee0000081030 */
[----:B------:R-:W-:Y:S02]  /*4760*/  MOV R124, R116 ;  /* 0x00000074007c7202 */ /* 0x000fe40000000f00 */
[----:B------:R-:W-:Y:S02]  /*4770*/  MOV R126, R117 ;  /* 0x00000075007e7202 */ /* 0x000fe40000000f00 */
[----:B------:R-:W-:-:S02]  /*4780*/  MOV R125, R120 ;  /* 0x00000078007d7202 */ /* 0x000fc40000000f00 */
[----:B------:R-:W-:-:S07]  /*4790*/  MOV R127, R121 ;  /* 0x00000079007f7202 */ /* 0x000fce0000000f00 */
[----:B------:R-:W-:Y:S07]  /*47a0*/  HMMA.1688.F32.TF32 R36, R124, R114, R36 ;  /* 0x000000727c24723c */ /* 0x000fee0000081024 */
[C---:B-1----:R-:W-:Y:S01]  /*47b0*/  PRMT R115, R104.reuse, 0x7632, R115 ;  /* 0x0000763268737816 */ /* 0x042fe20000000073 */
[----:B------:R-:W-:Y:S01]  /*47c0*/  IMAD.U32 R114, R104, 0x10000, RZ ;  /* 0x0001000068727824 */ /* 0x000fe200078e00ff */
[----:B------:R-:W-:Y:S02]  /*47d0*/  MOV R124, R112 ;  /* 0x00000070007c7202 */ /* 0x000fe40000000f00 */
[----:B------:R-:W-:-:S02]  /*47e0*/  SHF.L.U32 R115, R115, 0x10, RZ ;  /* 0x0000001073737819 */ /* 0x000fc400000006ff */
[----:B------:R-:W-:Y:S02]  /*47f0*/  MOV R126, R113 ;  /* 0x00000071007e7202 */ /* 0x000fe40000000f00 */
[----:B------:R-:W-:Y:S02]  /*4800*/  MOV R125, R118 ;  /* 0x00000076007d7202 */ /* 0x000fe40000000f00 */
[----:B------:R-:W-:-:S07]  /*4810*/  MOV R127, R119 ;  /* 0x00000077007f7202 */ /* 0x000fce0000000f00 */
[----:B------:R-:W-:Y:S07]  /*4820*/  HMMA.1688.F32.TF32 R92, R124, R114, R92 ;  /* 0x000000727c5c723c */ /* 0x000fee000008105c */
[----:B------:R-:W-:Y:S01]  /*4830*/  MOV R124, R116 ;  /* 0x00000074007c7202 */ /* 0x000fe20000000f00 */
[----:B------:R-:W-:Y:S01]  /*4840*/  IMAD.MOV.U32 R126, RZ, RZ, R117 ;  /* 0x000000ffff7e7224 */ /* 0x000fe200078e0075 */
[----:B------:R-:W-:Y:S02]  /*4850*/  MOV R125, R120 ;  /* 0x00000078007d7202 */ /* 0x000fe40000000f00 */
[----:B------:R-:W-:-:S07]  /*4860*/  MOV R127, R121 ;  /* 0x00000079007f7202 */ /* 0x000fce0000000f00 */
[----:B------:R-:W-:Y:S01]  /*4870*/  HMMA.1688.F32.TF32 R56, R124, R114, R56 ;  /* 0x000000727c38723c */ /* 0x000fe20000081038 */
[----:B------:R-:W1:Y:S06]  /*4880*/  LDS.64 R124, [R177.X4+0xc400] ;  /* 0x00c40000b17c7984 */ /* 0x000e6c0000004a00 */
[C---:B------:R-:W-:Y:S02]  /*4890*/  PRMT R127, R106.reuse, 0x7632, R127 ;  /* 0x000076326a7f7816 */ /* 0x040fe4000000007f */
[----:B------:R-:W-:Y:S02]  /*48a0*/  MOV R114, R113 ;  /* 0x0000007100727202 */ /* 0x000fe40000000f00 */
[----:B------:R-:W-:Y:S01]  /*48b0*/  SHF.L.U32 R126, R106, 0x10, RZ ;  /* 0x000000106a7e7819 */ /* 0x000fe200000006ff */
[----:B------:R-:W-:Y:S01]  /*48c0*/  IMAD.U32 R127, R127, 0x10000, RZ ;  /* 0x000100007f7f7824 */ /* 0x000fe200078e00ff */
[----:B------:R-:W-:-:S02]  /*48d0*/  MOV R113, R118 ;  /* 0x0000007600717202 */ /* 0x000fc40000000f00 */
[----:B------:R-:W-:Y:S02]  /*48e0*/  MOV R115, R119 ;  /* 0x0000007700737202 */ /* 0x000fe40000000f00 */
[----:B------:R-:W-:Y:S02]  /*48f0*/  MOV R118, R117 ;  /* 0x0000007500767202 */ /* 0x000fe40000000f00 */
[----:B------:R-:W-:Y:S02]  /*4900*/  MOV R117, R120 ;  /* 0x0000007800757202 */ /* 0x000fe40000000f00 */
[----:B------:R-:W-:Y:S01]  /*4910*/  MOV R119, R121 ;  /* 0x0000007900777202 */ /* 0x000fe20000000f00 */
[-C--:B------:R-:W-:Y:S01]  /*4920*/  HMMA.1688.F32.TF32 R60, R112, R126.reuse, R60 ;  /* 0x0000007e703c723c */ /* 0x080fe2000008103c */
[----:B------:R-:W2:Y:S04]  /*4930*/  LDS.64 R114, [R177.X4+0xe000] ;  /* 0x00e00000b1727984 */ /* 0x000ea80000004a00 */
[----:B------:R-:W3:Y:S03]  /*4940*/  LDS.64 R112, [R177.X4+0xe400] ;  /* 0x00e40000b1707984 */ /* 0x000ee60000004a00 */
[----:B------:R-:W-:Y:S01]  /*4950*/  HMMA.1688.F32.TF32 R40, R116, R126, R40 ;  /* 0x0000007e7428723c */ /* 0x000fe20000081028 */
[----:B------:R-:W4:Y:S04]  /*4960*/  LDS.64 R120, [R176.X4+0xe000] ;  /* 0x00e00000b0787984 */ /* 0x000f280000004a00 */
[----:B------:R-:W-:Y:S02]  /*4970*/  LDS.64 R126, [R175.X4+0xc400] ;  /* 0x00c40000af7e7984 */ /* 0x000fe40000004a00 */
[----:B------:R-:W-:-:S02]  /*4980*/  MOV R116, R122 ;  /* 0x0000007a00747202 */ /* 0x000fc40000000f00 */
[----:B------:R-:W-:Y:S02]  /*4990*/  MOV R118, R123 ;  /* 0x0000007b00767202 */ /* 0x000fe40000000f00 */
[----:B-1----:R-:W-:Y:S02]  /*49a0*/  MOV R117, R124 ;  /* 0x0000007c00757202 */ /* 0x002fe40000000f00 */
[----:B------:R-:W-:-:S07]  /*49b0*/  MOV R119, R125 ;  /* 0x0000007d00777202 */ /* 0x000fce0000000f00 */
[----:B------:R-:W-:Y:S07]  /*49c0*/  HMMA.1688.F32.TF32 R96, R116, R88, R96 ;  /* 0x000000587460723c */ /* 0x000fee0000081060 */
[----:B--2---:R-:W-:Y:S02]  /*49d0*/  MOV R116, R114 ;  /* 0x0000007200747202 */ /* 0x004fe40000000f00 */
[----:B------:R-:W-:Y:S02]  /*49e0*/  MOV R118, R115 ;  /* 0x0000007300767202 */ /* 0x000fe40000000f00 */
[----:B---3--:R-:W-:-:S02]  /*49f0*/  MOV R117, R112 ;  /* 0x0000007000757202 */ /* 0x008fc40000000f00 */
[----:B------:R-:W-:-:S07]  /*4a00*/  MOV R119, R113 ;  /* 0x0000007100777202 */ /* 0x000fce0000000f00 */
[----:B------:R-:W-:Y:S01]  /*4a10*/  HMMA.1688.F32.TF32 R64, R116, R88, R64 ;  /* 0x000000587440723c */ /* 0x000fe20000081040 */
[----:B------:R-:W-:Y:S06]  /*4a20*/  LDS.64 R118, [R176.X4+0xc400] ;  /* 0x00c40000b0767984 */ /* 0x000fec0000004a00 */
[C---:B------:R-:W-:Y:S01]  /*4a30*/  PRMT R117, R91.reuse, 0x7632, R117 ;  /* 0x000076325b757816 */ /* 0x040fe20000000075 */
[----:B------:R-:W-:Y:S01]  /*4a40*/  IMAD.U32 R116, R91, 0x10000, RZ ;  /* 0x000100005b747824 */ /* 0x000fe200078e00ff */
[----:B------:R-:W-:Y:S02]  /*4a50*/  MOV R88, R122 ;  /* 0x0000007a00587202 */ /* 0x000fe40000000f00 */
[----:B------:R-:W-:-:S02]  /*4a60*/  MOV R89, R124 ;  /* 0x0000007c00597202 */ /* 0x000fc40000000f00 */
[----:B------:R-:W-:Y:S02]  /*4a70*/  SHF.L.U32 R117, R117, 0x10, RZ ;  /* 0x0000001075757819 */ /* 0x000fe400000006ff */
[----:B------:R-:W-:-:S07]  /*4a80*/  MOV R91, R125 ;  /* 0x0000007d005b7202 */ /* 0x000fce0000000f00 */
[----:B------:R-:W-:Y:S07]  /*4a90*/  HMMA.1688.F32.TF32 R80, R88, R116, R80 ;  /* 0x000000745850723c */ /* 0x000fee0000081050 */
[----:B------:R-:W-:Y:S01]  /*4aa0*/  MOV R88, R114 ;  /* 0x0000007200587202 */ /* 0x000fe20000000f00 */
[----:B------:R-:W-:Y:S01]  /*4ab0*/  IMAD.MOV.U32 R90, RZ, RZ, R115 ;  /* 0x000000ffff5a7224 */ /* 0x000fe200078e0073 */
[----:B------:R-:W-:Y:S02]  /*4ac0*/  MOV R89, R112 ;  /* 0x0000007000597202 */ /* 0x000fe40000000f00 */
[----:B------:R-:W-:-:S07]  /*4ad0*/  MOV R91, R113 ;  /* 0x00000071005b7202 */ /* 0x000fce0000000f00 */
[----:B------:R-:W-:Y:S07]  /*4ae0*/  HMMA.1688.F32.TF32 R32, R88, R116, R32 ;  /* 0x000000745820723c */ /* 0x000fee0000081020 */
[----:B------:R-:W-:Y:S01]  /*4af0*/  MOV R88, R122 ;  /* 0x0000007a00587202 */ /* 0x000fe20000000f00 */
[----:B------:R-:W-:Y:S01]  /*4b00*/  IMAD.MOV.U32 R91, RZ, RZ, R125 ;  /* 0x000000ffff5b7224 */ /* 0x000fe200078e007d */
[----:B------:R-:W-:Y:S02]  /*4b10*/  MOV R90, R123 ;  /* 0x0000007b005a7202 */ /* 0x000fe40000000f00 */
[----:B------:R-:W-:-:S02]  /*4b20*/  MOV R89, R124 ;  /* 0x0000007c00597202 */ /* 0x000fc40000000f00 */
[C---:B------:R-:W-:Y:S02]  /*4b30*/  PRMT R117, R45.reuse, 0x7632, R117 ;  /* 0x000076322d757816 */ /* 0x040fe40000000075 */
[----:B------:R-:W-:Y:S02]  /*4b40*/  SHF.L.U32 R116, R45, 0x10, RZ ;  /* 0x000000102d747819 */ /* 0x000fe400000006ff */
[----:B------:R-:W-:Y:S01]  /*4b50*/  MOV R45, R124 ;  /* 0x0000007c002d7202 */ /* 0x000fe20000000f00 */
[----:B------:R-:W-:Y:S01]  /*4b60*/  HMMA.1688.F32.TF32 R84, R88, R76, R84 ;  /* 0x0000004c5854723c */ /* 0x000fe20000081054 */
[----:B------:R-:W-:-:S06]  /*4b70*/  IMAD.U32 R117, R117, 0x10000, RZ ;  /* 0x0001000075757824 */ /* 0x000fcc00078e00ff */
[----:B------:R-:W-:Y:S02]  /*4b80*/  MOV R88, R114 ;  /* 0x0000007200587202 */ /* 0x000fe40000000f00 */
[----:B------:R-:W-:Y:S02]  /*4b90*/  MOV R90, R115 ;  /* 0x00000073005a7202 */ /* 0x000fe40000000f00 */
[----:B------:R-:W-:Y:S02]  /*4ba0*/  MOV R89, R112 ;  /* 0x0000007000597202 */ /* 0x000fe40000000f00 */
[----:B------:R-:W-:-:S07]  /*4bb0*/  MOV R91, R113 ;  /* 0x00000071005b7202 */ /* 0x000fce0000000f00 */
[----:B------:R-:W-:Y:S07]  /*4bc0*/  HMMA.1688.F32.TF32 R100, R88, R76, R100 ;  /* 0x0000004c5864723c */ /* 0x000fee0000081064 */
[C---:B------:R-:W-:Y:S01]  /*4bd0*/  PRMT R89, R79.reuse, 0x7632, R89 ;  /* 0x000076324f597816 */ /* 0x040fe20000000059 */
[----:B------:R-:W-:Y:S01]  /*4be0*/  IMAD.MOV.U32 R76, RZ, RZ, R122 ;  /* 0x000000ffff4c7224 */ /* 0x000fe200078e007a */
[----:B------:R-:W-:Y:S01]  /*4bf0*/  SHF.L.U32 R88, R79, 0x10, RZ ;  /* 0x000000104f587819 */ /* 0x000fe200000006ff */
[----:B------:R-:W-:Y:S01]  /*4c00*/  IMAD.U32 R90, R105, 0x10000, RZ ;  /* 0x00010000695a7824 */ /* 0x000fe200078e00ff */
[----:B------:R-:W-:-:S02]  /*4c10*/  MOV R77, R124 ;  /* 0x0000007c004d7202 */ /* 0x000fc40000000f00 */
[----:B------:R-:W-:Y:S02]  /*4c20*/  MOV R79, R125 ;  /* 0x0000007d004f7202 */ /* 0x000fe40000000f00 */
[----:B------:R-:W-:Y:S02]  /*4c30*/  SHF.L.U32 R89, R89, 0x10, RZ ;  /* 0x0000001059597819 */ /* 0x000fe400000006ff */
[----:B------:R-:W-:-:S04]  /*4c40*/  PRMT R91, R105, 0x7632, R91 ;  /* 0x00007632695b7816 */ /* 0x000fc8000000005b */
[----:B------:R-:W-:Y:S01]  /*4c50*/  SHF.L.U32 R91, R91, 0x10, RZ ;  /* 0x000000105b5b7819 */ /* 0x000fe200000006ff */
[----:B------:R-:W-:Y:S07]  /*4c60*/  HMMA.1688.F32.TF32 R52, R76, R88, R52 ;  /* 0x000000584c34723c */ /* 0x000fee0000081034 */
[----:B------:R-:W-:Y:S01]  /*4c70*/  MOV R76, R114 ;  /* 0x00000072004c7202 */ /* 0x000fe20000000f00 */
[----:B------:R-:W-:Y:S01]  /*4c80*/  IMAD.MOV.U32 R77, RZ, RZ, R112 ;  /* 0x000000ffff4d7224 */ /* 0x000fe200078e0070 */
[----:B------:R-:W-:-:S02]  /*4c90*/  MOV R78, R115 ;  /* 0x00000073004e7202 */ /* 0x000fc40000000f00 */
[----:B------:R-:W-:-:S07]  /*4ca0*/  MOV R79, R113 ;  /* 0x00000071004f7202 */ /* 0x000fce0000000f00 */
[----:B------:R-:W-:Y:S07]  /*4cb0*/  HMMA.1688.F32.TF32 R68, R76, R88, R68 ;  /* 0x000000584c44723c */ /* 0x000fee0000081044 */
[C---:B------:R-:W-:Y:S02]  /*4cc0*/  PRMT R89, R47.reuse, 0x7632, R89 ;  /* 0x000076322f597816 */ /* 0x040fe40000000059 */
[----:B------:R-:W-:Y:S02]  /*4cd0*/  SHF.L.U32 R88, R47, 0x10, RZ ;  /* 0x000000102f587819 */ /* 0x000fe400000006ff */
[----:B------:R-:W-:-:S02]  /*4ce0*/  MOV R47, R125 ;  /* 0x0000007d002f7202 */ /* 0x000fc40000000f00 */
[----:B------:R-:W-:Y:S02]  /*4cf0*/  SHF.L.U32 R89, R89, 0x10, RZ ;  /* 0x0000001059597819 */ /* 0x000fe400000006ff */
[----:B------:R-:W-:Y:S02]  /*4d00*/  MOV R76, R122 ;  /* 0x0000007a004c7202 */ /* 0x000fe40000000f00 */
[----:B------:R-:W-:Y:S01]  /*4d10*/  MOV R78, R123 ;  /* 0x0000007b004e7202 */ /* 0x000fe20000000f00 */
[----:B------:R-:W-:Y:S01]  /*4d20*/  HMMA.1688.F32.TF32 R92, R44, R90, R92 ;  /* 0x0000005a2c5c723c */ /* 0x000fe2000008105c */
[----:B------:R-:W-:Y:S02]  /*4d30*/  MOV R77, R124 ;  /* 0x0000007c004d7202 */ /* 0x000fe40000000f00 */
[----:B------:R-:W-:-:S05]  /*4d40*/  MOV R79, R125 ;  /* 0x0000007d004f7202 */ /* 0x000fca0000000f00 */
[----:B------:R-:W-:Y:S07]  /*4d50*/  HMMA.1688.F32.TF32 R48, R44, R88, R48 ;  /* 0x000000582c30723c */ /* 0x000fee0000081030 */
[----:B------:R-:W-:Y:S01]  /*4d60*/  MOV R44, R114 ;  /* 0x00000072002c7202 */ /* 0x000fe20000000f00 */
[----:B------:R-:W-:Y:S01]  /*4d70*/  HMMA.1688.F32.TF32 R72, R76, R116, R72 ;  /* 0x000000744c48723c */ /* 0x000fe20000081048 */
[----:B------:R-:W-:Y:S02]  /*4d80*/  MOV R46, R115 ;  /* 0x00000073002e7202 */ /* 0x000fe40000000f00 */
[----:B------:R-:W-:-:S02]  /*4d90*/  MOV R45, R112 ;  /* 0x00000070002d7202 */ /* 0x000fc40000000f00 */
[-C--:B------:R-:W-:Y:S02]  /*4da0*/  MOV R47, R113.reuse ;  /* 0x00000071002f7202 */ /* 0x080fe40000000f00 */
[----:B------:R-:W-:Y:S01]  /*4db0*/  MOV R76, R114 ;  /* 0x00000072004c7202 */ /* 0x000fe20000000f00 */
[----:B------:R-:W-:Y:S01]  /*4dc0*/  IMAD.MOV.U32 R78, RZ, RZ, R115 ;  /* 0x000000ffff4e7224 */ /* 0x000fe200078e0073 */
[----:B------:R-:W-:Y:S02]  /*4dd0*/  MOV R77, R112 ;  /* 0x00000070004d7202 */ /* 0x000fe40000000f00 */
[----:B------:R-:W-:Y:S01]  /*4de0*/  MOV R79, R113 ;  /* 0x00000071004f7202 */ /* 0x000fe20000000f00 */
[C---:B------:R-:W-:Y:S01]  /*4df0*/  HMMA.1688.F32.TF32 R108, R44.reuse, R116, R108 ;  /* 0x000000742c6c723c */ /* 0x040fe2000008106c */
[----:B------:R-:W-:Y:S07]  /*4e00*/  LDS.64 R116, [R176.X4+0xc000] ;  /* 0x00c00000b0747984 */ /* 0x000fee0000004a00 */
[----:B------:R-:W-:Y:S01]  /*4e10*/  HMMA.1688.F32.TF32 R44, R44, R88, R36 ;  /* 0x000000582c2c723c */ /* 0x000fe20000081024 */
[----:B------:R1:W2:Y:S06]  /*4e20*/  LDSM.16.MT88.4 R36, [R229+0x800] ;  /* 0x00080000e524783b */ /* 0x0002ac0000004200 */
[C---:B------:R-:W-:Y:S01]  /*4e30*/  PRMT R89, R107.reuse, 0x7632, R89 ;  /* 0x000076326b597816 */ /* 0x040fe20000000059 */
[----:B------:R-:W-:Y:S01]  /*4e40*/  HMMA.1688.F32.TF32 R56, R76, R90, R56 ;  /* 0x0000005a4c38723c */ /* 0x000fe20000081038 */
[----:B------:R-:W-:-:S02]  /*4e50*/  SHF.L.U32 R88, R107, 0x10, RZ ;  /* 0x000000106b587819 */ /* 0x000fc400000006ff */
[----:B------:R-:W-:Y:S02]  /*4e60*/  SHF.L.U32 R89, R89, 0x10, RZ ;  /* 0x0000001059597819 */ /* 0x000fe400000006ff */
[----:B-1----:R-:W-:Y:S02]  /*4e70*/  MOV R229, R132 ;  /* 0x0000008400e57202 */ /* 0x002fe40000000f00 */
[----:B------:R-:W-:Y:S01]  /*4e80*/  MOV R76, R122 ;  /* 0x0000007a004c7202 */ /* 0x000fe20000000f00 */
[----:B------:R-:W-:Y:S01]  /*4e90*/  IMAD.MOV.U32 R79, RZ, RZ, R125 ;  /* 0x000000ffff4f7224 */ /* 0x000fe200078e007d */
[----:B------:R-:W-:Y:S02]  /*4ea0*/  MOV R78, R123 ;  /* 0x0000007b004e7202 */ /* 0x000fe40000000f00 */
[----:B------:R-:W1:Y:S01]  /*4eb0*/  LDS.64 R122, [R176.X4+0xe400] ;  /* 0x00e40000b07a7984 */ /* 0x000e620000004a00 */
[----:B------:R-:W-:Y:S02]  /*4ec0*/  MOV R77, R124 ;  /* 0x0000007c004d7202 */ /* 0x000fe40000000f00 */
[----:B----4-:R-:W-:-:S05]  /*4ed0*/  MOV R90, R121 ;  /* 0x00000079005a7202 */ /* 0x010fca0000000f00 */
[----:B------:R-:W-:Y:S07]  /*4ee0*/  HMMA.1688.F32.TF32 R60, R76, R88, R60 ;  /* 0x000000584c3c723c */ /* 0x000fee000008103c */
[----:B------:R-:W-:Y:S02]  /*4ef0*/  MOV R76, R114 ;  /* 0x00000072004c7202 */ /* 0x000fe40000000f00 */
[----:B------:R-:W-:Y:S02]  /*4f00*/  MOV R78, R115 ;  /* 0x00000073004e7202 */ /* 0x000fe40000000f00 */
[----:B------:R-:W-:-:S02]  /*4f10*/  MOV R77, R112 ;  /* 0x00000070004d7202 */ /* 0x000fc40000000f00 */
[----:B------:R-:W-:Y:S02]  /*4f20*/  MOV R79, R113 ;  /* 0x00000071004f7202 */ /* 0x000fe40000000f00 */
[C---:B--2---:R-:W-:Y:S02]  /*4f30*/  PRMT R105, R36.reuse, 0x7632, R105 ;  /* 0x0000763224697816 */ /* 0x044fe40000000069 */
[----:B------:R-:W-:Y:S02]  /*4f40*/  SHF.L.U32 R104, R36, 0x10, RZ ;  /* 0x0000001024687819 */ /* 0x000fe400000006ff */
[----:B------:R-:W-:Y:S01]  /*4f50*/  SHF.L.U32 R105, R105, 0x10, RZ ;  /* 0x0000001069697819 */ /* 0x000fe200000006ff */
[----:B------:R-:W-:Y:S01]  /*4f60*/  HMMA.1688.F32.TF32 R112, R76, R88, R40 ;  /* 0x000000584c70723c */ /* 0x000fe20000081028 */
[----:B------:R-:W2:Y:S01]  /*4f70*/  LDSM.16.MT88.4 R40, [R128+0x800] ;  /* 0x000800008028783b */ /* 0x000ea20000004200 */
[----:B------:R-:W-:Y:S01]  /*4f80*/  IADD3 R36, R214, UR8, RZ ;  /* 0x00000008d6247c10 */ /* 0x000fe2000fffe0ff */
[----:B------:R-:W-:-:S04]  /*4f90*/  UMOV UR8, UR10 ;  /* 0x0000000a00087c82 */ /* 0x000fc80008000000 */
[----:B------:R-:W-:Y:S01]  /*4fa0*/  IMAD.MOV.U32 R76, RZ, RZ, R116 ;  /* 0x000000ffff4c7224 */ /* 0x000fe200078e0074 */
[----:B------:R-:W-:Y:S02]  /*4fb0*/  MOV R78, R117 ;  /* 0x00000075004e7202 */ /* 0x000fe40000000f00 */
[----:B------:R-:W-:Y:S02]  /*4fc0*/  MOV R77, R118 ;  /* 0x00000076004d7202 */ /* 0x000fe40000000f00 */
[----:B------:R-:W-:Y:S01]  /*4fd0*/  MOV R79, R119 ;  /* 0x00000077004f7202 */ /* 0x000fe20000000f00 */
[----:B-1----:R-:W-:Y:S01]  /*4fe0*/  IMAD.MOV.U32 R89, RZ, RZ, R122 ;  /* 0x000000ffff597224 */ /* 0x002fe200078e007a */
[----:B------:R-:W-:Y:S02]  /*4ff0*/  MOV R88, R120 ;  /* 0x0000007800587202 */ /* 0x000fe40000000f00 */
[----:B------:R-:W-:-:S03]  /*5000*/  MOV R91, R123 ;  /* 0x0000007b005b7202 */ /* 0x000fc60000000f00 */
[-C--:B------:R-:W-:Y:S07]  /*5010*/  HMMA.1688.F32.TF32 R76, R76, R104.reuse, R96 ;  /* 0x000000684c4c723c */ /* 0x080fee0000081060 */
[C---:B------:R-:W-:Y:S01]  /*5020*/  PRMT R97, R38.reuse, 0x7632, R97 ;  /* 0x0000763226617816 */ /* 0x040fe20000000061 */
[----:B------:R-:W-:Y:S01]  /*5030*/  HMMA.1688.F32.TF32 R64, R88, R104, R64 ;  /* 0x000000685840723c */ /* 0x000fe20000081040 */
[----:B------:R-:W-:Y:S02]  /*5040*/  SHF.L.U32 R96, R38, 0x10, RZ ;  /* 0x0000001026607819 */ /* 0x000fe400000006ff */
[C---:B------:R-:W-:Y:S01]  /*5050*/  IADD3 R38, R36.reuse, 0x60, RZ ;  /* 0x0000006024267810 */ /* 0x040fe20007ffe0ff */
[----:B------:R-:W-:Y:S01]  /*5060*/  IMAD.U32 R97, R97, 0x10000, RZ ;  /* 0x0001000061617824 */ /* 0x000fe200078e00ff */
[----:B------:R-:W-:-:S02]  /*5070*/  IADD3 R36, R36, 0x70, RZ ;  /* 0x0000007024247810 */ /* 0x000fc40007ffe0ff */
[----:B------:R-:W-:Y:S02]  /*5080*/  MOV R88, R116 ;  /* 0x0000007400587202 */ /* 0x000fe40000000f00 */
[----:B------:R-:W-:Y:S02]  /*5090*/  MOV R90, R117 ;  /* 0x00000075005a7202 */ /* 0x000fe40000000f00 */
[----:B------:R-:W-:Y:S02]  /*50a0*/  MOV R89, R118 ;  /* 0x0000007600597202 */ /* 0x000fe40000000f00 */
[----:B------:R-:W-:Y:S02]  /*50b0*/  MOV R91, R119 ;  /* 0x00000077005b7202 */ /* 0x000fe40000000f00 */
[C---:B--2---:R-:W-:Y:S02]  /*50c0*/  PRMT R105, R40.reuse, 0x7632, R105 ;  /* 0x0000763228697816 */ /* 0x044fe40000000069 */
[----:B------:R-:W-:Y:S01]  /*50d0*/  SHF.L.U32 R104, R40, 0x10, RZ ;  /* 0x0000001028687819 */ /* 0x000fe200000006ff */
[----:B------:R-:W-:Y:S01]  /*50e0*/  FADD R40, R226, -R130 ;  /* 0x80000082e2287221 */ /* 0x000fe20000000000 */
[----:B------:R-:W-:Y:S01]  /*50f0*/  SHF.L.U32 R105, R105, 0x10, RZ ;  /* 0x0000001069697819 */ /* 0x000fe200000006ff */
[----:B------:R-:W-:Y:S01]  /*5100*/  HMMA.1688.F32.TF32 R80, R88, R96, R80 ;  /* 0x000000605850723c */ /* 0x000fe20000081050 */
[----:B------:R-:W-:Y:S01]  /*5110*/  ISETP.GE.U32.AND P0, PT, R38, 0x200, PT ;  /* 0x000002002600780c */ /* 0x000fe20003f06070 */
[----:B------:R-:W-:Y:S01]  /*5120*/  FMUL R40, R40, 1.4426950216293334961 ;  /* 0x3fb8aa3b28287820 */ /* 0x000fe20000400000 */
[----:B------:R-:W-:-:S02]  /*5130*/  ISETP.GE.U32.AND P1, PT, R36, 0x200, PT ;  /* 0x000002002400780c */ /* 0x000fc40003f26070 */
[----:B------:R-:W-:Y:S02]  /*5140*/  SEL R38, RZ, 0x10, P0 ;  /* 0x00000010ff267807 */ /* 0x000fe40000000000 */
[----:B------:R-:W-:Y:S02]  /*5150*/  MOV R88, R120 ;  /* 0x0000007800587202 */ /* 0x000fe40000000f00 */
[----:B------:R-:W-:Y:S02]  /*5160*/  MOV R90, R121 ;  /* 0x00000079005a7202 */ /* 0x000fe40000000f00 */
[----:B------:R-:W-:Y:S02]  /*5170*/  MOV R89, R122 ;  /* 0x0000007a00597202 */ /* 0x000fe40000000f00 */
[----:B------:R-:W-:Y:S02]  /*5180*/  MOV R91, R123 ;  /* 0x0000007b005b7202 */ /* 0x000fe40000000f00 */
[----:B------:R-:W-:-:S02]  /*5190*/  FSETP.GEU.AND P0, PT, R40, -126, PT ;  /* 0xc2fc00002800780b */ /* 0x000fc40003f0e000 */
[----:B------:R-:W-:-:S03]  /*51a0*/  SEL R38, R38, RZ, P2 ;  /* 0x000000ff26267207 */ /* 0x000fc60001000000 */
[----:B------:R-:W-:Y:S01]  /*51b0*/  HMMA.1688.F32.TF32 R32, R88, R96, R32 ;  /* 0x000000605820723c */ /* 0x000fe20000081020 */
[----:B------:R-:W1:Y:S01]  /*51c0*/  LDSM.16.MT88.4 R96, [R129+0x800] ;  /* 0x000800008160783b */ /* 0x000e620000004200 */
[----:B------:R-:W-:-:S05]  /*51d0*/  ISETP.NE.U32.AND P2, PT, R38, RZ, PT ;  /* 0x000000ff2600720c */ /* 0x000fca0003f45070 */
[----:B------:R-:W-:Y:S01]  /*51e0*/  MOV R88, R116 ;  /* 0x0000007400587202 */ /* 0x000fe20000000f00 */
[----:B------:R-:W-:Y:S01]  /*51f0*/  IMAD.MOV.U32 R90, RZ, RZ, R117 ;  /* 0x000000ffff5a7224 */ /* 0x000fe200078e0075 */
[----:B------:R-:W-:Y:S01]  /*5200*/  MOV R89, R118 ;  /* 0x0000007600597202 */ /* 0x000fe20000000f00 */
[----:B------:R-:W-:Y:S01]  /*5210*/  @!P0 FMUL R40, R40, 0.5 ;  /* 0x3f00000028288820 */ /* 0x000fe20000400000 */
[----:B------:R-:W-:-:S07]  /*5220*/  MOV R91, R119 ;  /* 0x00000077005b7202 */ /* 0x000fce0000000f00 */
[----:B------:R-:W-:Y:S07]  /*5230*/  HMMA.1688.F32.TF32 R84, R88, R104, R84 ;  /* 0x000000685854723c */ /* 0x000fee0000081054 */
[----:B------:R-:W-:Y:S01]  /*5240*/  MOV R88, R120 ;  /* 0x0000007800587202 */ /* 0x000fe20000000f00 */
[----:B------:R-:W-:Y:S01]  /*5250*/  IMAD.MOV.U32 R91, RZ, RZ, R123 ;  /* 0x000000ffff5b7224 */ /* 0x000fe200078e007b */
[----:B------:R-:W-:Y:S02]  /*5260*/  MOV R90, R121 ;  /* 0x00000079005a7202 */ /* 0x000fe40000000f00 */
[----:B------:R-:W-:-:S07]  /*5270*/  MOV R89, R122 ;  /* 0x0000007a00597202 */ /* 0x000fce0000000f00 */
[----:B------:R-:W-:Y:S01]  /*5280*/  HMMA.1688.F32.TF32 R100, R88, R104, R100 ;  /* 0x000000685864723c */ /* 0x000fe20000081064 */
[----:B-1----:R-:W-:-:S06]  /*5290*/  PRMT R125, R96, 0x7632, R125 ;  /* 0x00007632607d7816 */ /* 0x002fcc000000007d */
[C---:B------:R-:W-:Y:S02]  /*52a0*/  PRMT R105, R42.reuse, 0x7632, R105 ;  /* 0x000076322a697816 */ /* 0x040fe40000000069 */
[----:B------:R-:W-:Y:S01]  /*52b0*/  SHF.L.U32 R104, R42, 0x10, RZ ;  /* 0x000000102a687819 */ /* 0x000fe200000006ff */
[----:B------:R-:W-:Y:S01]  /*52c0*/  FADD R42, R223, -R130 ;  /* 0x80000082df2a7221 */ /* 0x000fe20000000000 */
[----:B------:R-:W-:Y:S02]  /*52d0*/  MOV R88, R116 ;  /* 0x0000007400587202 */ /* 0x000fe40000000f00 */
[----:B------:R-:W-:Y:S01]  /*52e0*/  MOV R90, R117 ;  /* 0x00000075005a7202 */ /* 0x000fe20000000f00 */
[----:B------:R-:W-:Y:S01]  /*52f0*/  FMUL R42, R42, 1.4426950216293334961 ;  /* 0x3fb8aa3b2a2a7820 */ /* 0x000fe20000400000 */
[----:B------:R-:W-:Y:S02]  /*5300*/  MOV R89, R118 ;  /* 0x0000007600597202 */ /* 0x000fe40000000f00 */
[----:B------:R-:W-:-:S02]  /*5310*/  MOV R91, R119 ;  /* 0x00000077005b7202 */ /* 0x000fc40000000f00 */
[----:B------:R-:W-:Y:S02]  /*5320*/  SHF.L.U32 R105, R105, 0x10, RZ ;  /* 0x0000001069697819 */ /* 0x000fe400000006ff */
[----:B------:R-:W-:Y:S02]  /*5330*/  SHF.L.U32 R124, R96, 0x10, RZ ;  /* 0x00000010607c7819 */ /* 0x000fe400000006ff */
[----:B------:R-:W-:Y:S02]  /*5340*/  SHF.L.U32 R125, R125, 0x10, RZ ;  /* 0x000000107d7d7819 */ /* 0x000fe400000006ff */
[----:B------:R-:W-:Y:S01]  /*5350*/  FSETP.GEU.AND P6, PT, R42, -126, PT ;  /* 0xc2fc00002a00780b */ /* 0x000fe20003fce000 */
[----:B------:R-:W-:Y:S01]  /*5360*/  HMMA.1688.F32.TF32 R52, R88, R104, R52 ;  /* 0x000000685834723c */ /* 0x000fe20000081034 */
[----:B------:R-:W-:Y:S02]  /*5370*/  SEL R96, RZ, 0x10, P1 ;  /* 0x00000010ff607807 */ /* 0x000fe40000800000 */
[----:B------:R-:W-:-:S02]  /*5380*/  FSETP.GEU.AND P1, PT, R220, -126, PT ;  /* 0xc2fc0000dc00780b */ /* 0x000fc40003f2e000 */
[----:B------:R-:W-:Y:S02]  /*5390*/  SEL R96, R96, RZ, P5 ;  /* 0x000000ff60607207 */ /* 0x000fe40002800000 */
[----:B------:R-:W-:Y:S01]  /*53a0*/  IMAD.MOV.U32 R88, RZ, RZ, R120 ;  /* 0x000000ffff587224 */ /* 0x000fe200078e0078 */
[----:B------:R-:W-:Y:S02]  /*53b0*/  MOV R90, R121 ;  /* 0x00000079005a7202 */ /* 0x000fe40000000f00 */
[----:B------:R-:W-:Y:S02]  /*53c0*/  MOV R89, R122 ;  /* 0x0000007a00597202 */ /* 0x000fe40000000f00 */
[----:B------:R-:W-:Y:S01]  /*53d0*/  MOV R91, R123 ;  /* 0x0000007b005b7202 */ /* 0x000fe20000000f00 */
[----:B------:R-:W-:Y:S01]  /*53e0*/  @!P6 FMUL R42, R42, 0.5 ;  /* 0x3f0000002a2ae820 */ /* 0x000fe20000400000 */
[----:B------:R-:W-:Y:S02]  /*53f0*/  FSETP.GEU.AND P5, PT, R222, -126, PT ;  /* 0xc2fc0000de00780b */ /* 0x000fe40003fae000 */
[----:B------:R-:W-:-:S03]  /*5400*/  @!P1 FMUL R220, R220, 0.5 ;  /* 0x3f000000dcdc9820 */ /* 0x000fc60000400000 */
[----:B------:R-:W-:Y:S01]  /*5410*/  HMMA.1688.F32.TF32 R68, R88, R104, R68 ;  /* 0x000000685844723c */ /* 0x000fe20000081044 */
[----:B------:R1:W2:Y:S02]  /*5420*/  LDSM.16.MT88.4 R104, [R246+0x800] ;  /* 0x00080000f668783b */ /* 0x0002a40000004200 */
[----:B------:R-:W3:Y:S04]  /*5430*/  MUFU.EX2 R220, R220 ;  /* 0x000000dc00dc7308 */ /* 0x000ee80000000800 */
[----:B------:R-:W-:Y:S01]  /*5440*/  MOV R88, R116 ;  /* 0x0000007400587202 */ /* 0x000fe20000000f00 */
[----:B------:R-:W-:Y:S01]  /*5450*/  IMAD.MOV.U32 R89, RZ, RZ, R118 ;  /* 0x000000ffff597224 */ /* 0x000fe200078e0076 */
[----:B------:R-:W-:Y:S01]  /*5460*/  MOV R90, R117 ;  /* 0x00000075005a7202 */ /* 0x000fe20000000f00 */
[----:B------:R-:W-:Y:S01]  /*5470*/  @!P5 FMUL R222, R222, 0.5 ;  /* 0x3f000000deded820 */ /* 0x000fe20000400000 */
[----:B------:R-:W-:-:S02]  /*5480*/  MOV R91, R119 ;  /* 0x00000077005b7202 */ /* 0x000fc40000000f00 */
[----:B-1----:R-:W-:-:S05]  /*5490*/  MOV R246, R133 ;  /* 0x0000008500f67202 */ /* 0x002fca0000000f00 */
[----:B------:R-:W-:Y:S01]  /*54a0*/  HMMA.1688.F32.TF32 R72, R88, R124, R72 ;  /* 0x0000007c5848723c */ /* 0x000fe20000081048 */
[----:B---3--:R-:W-:-:S04]  /*54b0*/  @!P1 FMUL R220, R220, R220 ;  /* 0x000000dcdcdc9220 */ /* 0x008fc80000400000 */
[----:B------:R-:W-:Y:S02]  /*54c0*/  FFMA R11, R228, R11, R220 ;  /* 0x0000000be40b7223 */ /* 0x000fe400000000dc */
[----:B------:R-:W-:Y:S02]  /*54d0*/  MOV R88, R120 ;  /* 0x0000007800587202 */ /* 0x000fe40000000f00 */
[----:B------:R-:W-:Y:S02]  /*54e0*/  MOV R90, R121 ;  /* 0x00000079005a7202 */ /* 0x000fe40000000f00 */
[----:B------:R-:W-:Y:S02]  /*54f0*/  MOV R89, R122 ;  /* 0x0000007a00597202 */ /* 0x000fe40000000f00 */
[----:B------:R-:W-:-:S07]  /*5500*/  MOV R91, R123 ;  /* 0x0000007b005b7202 */ /* 0x000fce0000000f00 */
[----:B------:R-:W-:Y:S01]  /*5510*/  HMMA.1688.F32.TF32 R108, R88, R124, R108 ;  /* 0x0000007c586c723c */ /* 0x000fe2000008106c */
[C---:B--2---:R-:W-:Y:S02]  /*5520*/  PRMT R129, R106.reuse, 0x7632, R129 ;  /* 0x000076326a817816 */ /* 0x044fe40000000081 */
[----:B------:R-:W-:Y:S01]  /*5530*/  SHF.L.U32 R128, R106, 0x10, RZ ;  /* 0x000000106a807819 */ /* 0x000fe200000006ff */
[----:B------:R-:W-:-:S03]  /*5540*/  FADD R106, R219, -R130 ;  /* 0x80000082db6a7221 */ /* 0x000fc60000000000 */
[C---:B------:R-:W-:Y:S01]  /*5550*/  PRMT R125, R98.reuse, 0x7632, R125 ;  /* 0x00007632627d7816 */ /* 0x040fe2000000007d */
[----:B------:R-:W-:Y:S01]  /*5560*/  IMAD.U32 R124, R98, 0x10000, RZ ;  /* 0x00010000627c7824 */ /* 0x000fe200078e00ff */
[----:B------:R-:W-:Y:S01]  /*5570*/  MOV R88, R116 ;  /* 0x0000007400587202 */ /* 0x000fe20000000f00 */
[----:B------:R-:W-:Y:S01]  /*5580*/  FMUL R106, R106, 1.4426950216293334961 ;  /* 0x3fb8aa3b6a6a7820 */ /* 0x000fe20000400000 */
[----:B------:R-:W-:Y:S02]  /*5590*/  MOV R90, R117 ;  /* 0x00000075005a7202 */ /* 0x000fe40000000f00 */
[----:B------:R-:W-:Y:S02]  /*55a0*/  MOV R89, R118 ;  /* 0x0000007600597202 */ /* 0x000fe40000000f00 */
[----:B------:R-:W-:Y:S02]  /*55b0*/  SHF.L.U32 R125, R125, 0x10, RZ ;  /* 0x000000107d7d7819 */ /* 0x000fe400000006ff */
[----:B------:R-:W-:-:S02]  /*55c0*/  MOV R91, R119 ;  /* 0x00000077005b7202 */ /* 0x000fc40000000f00 */
[----:B------:R-:W-:-:S05]  /*55d0*/  SHF.L.U32 R129, R129, 0x10, RZ ;  /* 0x0000001081817819 */ /* 0x000fca00000006ff */
[----:B------:R-:W-:Y:S07]  /*55e0*/  HMMA.1688.F32.TF32 R48, R88, R124, R48 ;  /* 0x0000007c5830723c */ /* 0x000fee0000081030 */
[----:B------:R-:W-:Y:S01]  /*55f0*/  MOV R88, R120 ;  /* 0x0000007800587202 */ /* 0x000fe20000000f00 */
[----:B------:R-:W-:Y:S01]  /*5600*/  IMAD.MOV.U32 R90, RZ, RZ, R121 ;  /* 0x000000ffff5a7224 */ /* 0x000fe200078e0079 */
[----:B------:R-:W-:Y:S02]  /*5610*/  MOV R89, R122 ;  /* 0x0000007a00597202 */ /* 0x000fe40000000f00 */
[----:B------:R-:W-:-:S07]  /*5620*/  MOV R91, R123 ;  /* 0x0000007b005b7202 */ /* 0x000fce0000000f00 */
[----:B------:R-:W-:Y:S07]  /*5630*/  HMMA.1688.F32.TF32 R88, R88, R124, R44 ;  /* 0x0000007c5858723c */ /* 0x000fee000008102c */
[C---:B------:R-:W-:Y:S01]  /*5640*/  PRMT R125, R104.reuse, 0x7632, R125 ;  /* 0x00007632687d7816 */ /* 0x040fe2000000007d */
[----:B------:R-:W-:Y:S01]  /*5650*/  IMAD.MOV.U32 R47, RZ, RZ, R119 ;  /* 0x000000ffff2f7224 */ /* 0x000fe200078e0077 */
[----:B------:R-:W-:Y:S01]  /*5660*/  SHF.L.U32 R124, R104, 0x10, RZ ;  /* 0x00000010687c7819 */ /* 0x000fe200000006ff */
[----:B------:R-:W-:Y:S01]  /*5670*/  FMUL R104, R218, 1.4426950216293334961 ;  /* 0x3fb8aa3bda687820 */ /* 0x000fe20000400000 */
[----:B------:R-:W-:-:S02]  /*5680*/  MOV R44, R116 ;  /* 0x00000074002c7202 */ /* 0x000fc40000000f00 */
[----:B------:R-:W-:Y:S02]  /*5690*/  MOV R46, R117 ;  /* 0x00000075002e7202 */ /* 0x000fe40000000f00 */
[----:B------:R-:W-:Y:S02]  /*56a0*/  MOV R45, R118 ;  /* 0x00000076002d7202 */ /* 0x000fe40000000f00 */
[----:B------:R-:W-:-:S07]  /*56b0*/  SHF.L.U32 R125, R125, 0x10, RZ ;  /* 0x000000107d7d7819 */ /* 0x000fce00000006ff */
[----:B------:R-:W-:Y:S07]  /*56c0*/  HMMA.1688.F32.TF32 R92, R44, R124, R92 ;  /* 0x0000007c2c5c723c */ /* 0x000fee000008105c */
[----:B------:R-:W-:Y:S02]  /*56d0*/  MOV R44, R120 ;  /* 0x00000078002c7202 */ /* 0x000fe40000000f00 */
[----:B------:R-:W-:Y:S02]  /*56e0*/  MOV R46, R121 ;  /* 0x00000079002e7202 */ /* 0x000fe40000000f00 */
[----:B------:R-:W-:-:S02]  /*56f0*/  MOV R45, R122 ;  /* 0x0000007a002d7202 */ /* 0x000fc40000000f00 */
[----:B------:R-:W-:-:S07]  /*5700*/  MOV R47, R123 ;  /* 0x0000007b002f7202 */ /* 0x000fce0000000f00 */
[----:B------:R-:W-:Y:S01]  /*5710*/  HMMA.1688.F32.TF32 R56, R44, R124, R56 ;  /* 0x0000007c2c38723c */ /* 0x000fe20000081038 */
[----:B------:R-:W1:Y:S06]  /*5720*/  LDS.64 R124, [R175.X4+0xc000] ;  /* 0x00c00000af7c7984 */ /* 0x000e6c0000004a00 */
[----:B------:R-:W-:Y:S01]  /*5730*/  MOV R46, R117 ;  /* 0x00000075002e7202 */ /* 0x000fe20000000f00 */
[----:B------:R-:W-:Y:S01]  /*5740*/  IMAD.MOV.U32 R44, RZ, RZ, R116 ;  /* 0x000000ffff2c7224 */ /* 0x000fe200078e0074 */
[----:B------:R2:W3:Y:S01]  /*5750*/  MUFU.EX2 R117, R40 ;  /* 0x0000002800757308 */ /* 0x0004e20000000800 */
[----:B------:R-:W-:Y:S01]  /*5760*/  MOV R47, R119 ;  /* 0x00000077002f7202 */ /* 0x000fe20000000f00 */
[----:B------:R-:W-:Y:S01]  /*5770*/  FMUL R119, R224, 1.4426950216293334961 ;  /* 0x3fb8aa3be0777820 */ /* 0x000fe20000400000 */
[----:B------:R-:W-:Y:S01]  /*5780*/  MOV R45, R118 ;  /* 0x00000076002d7202 */ /* 0x000fe20000000f00 */
[----:B------:R-:W-:Y:S01]  /*5790*/  IMAD.U32 R118, R97, 0x10000, RZ ;  /* 0x0001000061767824 */ /* 0x000fe200078e00ff */
[----:B------:R-:W-:-:S02]  /*57a0*/  SHF.L.U32 R116, R41, 0x10, RZ ;  /* 0x0000001029747819 */ /* 0x000fc400000006ff */
[----:B------:R-:W-:Y:S02]  /*57b0*/  FSETP.GEU.AND P4, PT, R119, -126, PT ;  /* 0xc2fc00007700780b */ /* 0x000fe40003f8e000 */
[----:B--2---:R-:W-:Y:S01]  /*57c0*/  SHF.L.U32 R40, R43, 0x10, RZ ;  /* 0x000000102b287819 */ /* 0x004fe200000006ff */
[----:B------:R-:W-:Y:S01]  /*57d0*/  HMMA.1688.F32.TF32 R60, R44, R128, R60 ;  /* 0x000000802c3c723c */ /* 0x000fe2000008103c */
[----:B---3--:R-:W-:Y:S01]  /*57e0*/  @!P0 FMUL R117, R117, R117 ;  /* 0x0000007575758220 */ /* 0x008fe20000400000 */
[----:B------:R-:W-:Y:S01]  /*57f0*/  ISETP.NE.U32.AND P0, PT, R96, RZ, PT ;  /* 0x000000ff6000720c */ /* 0x000fe20003f05070 */
[----:B------:R-:W-:-:S04]  /*5800*/  FADD R96, R221, -R130 ;  /* 0x80000082dd607221 */ /* 0x000fc80000000000 */
[----:B------:R-:W-:-:S03]  /*5810*/  MOV R46, R121 ;  /* 0x00000079002e7202 */ /* 0x000fc60000000f00 */
[----:B------:R-:W-:Y:S01]  /*5820*/  @!P4 FMUL R119, R119, 0.5 ;  /* 0x3f0000007777c820 */ /* 0x000fe20000400000 */
[----:B------:R-:W2:Y:S01]  /*5830*/  MUFU.EX2 R121, R42 ;  /* 0x0000002a00797308 */ /* 0x000ea20000000800 */
[----:B------:R-:W-:Y:S01]  /*5840*/  FMUL R96, R96, 1.4426950216293334961 ;  /* 0x3fb8aa3b60607820 */ /* 0x000fe20000400000 */
[----:B------:R-:W-:Y:S01]  /*5850*/  MOV R47, R123 ;  /* 0x0000007b002f7202 */ /* 0x000fe20000000f00 */
[----:B------:R-:W-:Y:S01]  /*5860*/  IMAD.MOV.U32 R45, RZ, RZ, R122 ;  /* 0x000000ffff2d7224 */ /* 0x000fe200078e007a */
[----:B------:R-:W-:Y:S01]  /*5870*/  MOV R44, R120 ;  /* 0x00000078002c7202 */ /* 0x000fe20000000f00 */
[--C-:B------:R-:W-:Y:S01]  /*5880*/  FFMA R8, R228, R8, R117.reuse ;  /* 0x00000008e4087223 */ /* 0x100fe20000000075 */
[----:B------:R-:W-:Y:S02]  /*5890*/  FSETP.GEU.AND P3, PT, R96, -126, PT ;  /* 0xc2fc00006000780b */ /* 0x000fe40003f6e000 */
[----:B------:R-:W3:Y:S01]  /*58a0*/  MUFU.EX2 R119, R119 ;  /* 0x0000007700777308 */ /* 0x000ee20000000800 */
[----:B------:R-:W-:-:S02]  /*58b0*/  PRMT R117, R41, 0x7632, R117 ;  /* 0x0000763229757816 */ /* 0x000fc40000000075 */
[----:B------:R-:W-:Y:S01]  /*58c0*/  HMMA.1688.F32.TF32 R112, R44, R128, R112 ;  /* 0x000000802c70723c */ /* 0x000fe20000081070 */
[----:B------:R-:W-:Y:S02]  /*58d0*/  PRMT R41, R43, 0x7632, R41 ;  /* 0x000076322b297816 */ /* 0x000fe40000000029 */
[----:B------:R-:W-:Y:S01]  /*58e0*/  PRMT R43, R99, 0x7632, R43 ;  /* 0x00007632632b7816 */ /* 0x000fe2000000002b */
[----:B--2---:R-:W-:Y:S01]  /*58f0*/  @!P6 FMUL R121, R121, R121 ;  /* 0x000000797979e220 */ /* 0x004fe20000400000 */
[----:B------:R-:W2:Y:S02]  /*5900*/  MUFU.EX2 R123, R222 ;  /* 0x000000de007b7308 */ /* 0x000ea40000000800 */
[----:B------:R-:W-:Y:S01]  /*5910*/  FADD R129, R215, -R132 ;  /* 0x80000084d7817221 */ /* 0x000fe20000000000 */
[----:B------:R-:W-:Y:S01]  /*5920*/  FSETP.GEU.AND P6, PT, R106, -126, PT ;  /* 0xc2fc00006a00780b */ /* 0x000fe20003fce000 */
[----:B------:R-:W-:Y:S01]  /*5930*/  @!P3 FMUL R96, R96, 0.5 ;  /* 0x3f0000006060b820 */ /* 0x000fe20000400000 */
[----:B------:R-:W-:Y:S01]  /*5940*/  SHF.L.U32 R42, R99, 0x10, RZ ;  /* 0x00000010632a7819 */ /* 0x000fe200000006ff */
[----:B------:R-:W-:Y:S01]  /*5950*/  FFMA R158, R228, R158, R121 ;  /* 0x0000009ee49e7223 */ /* 0x000fe20000000079 */
[----:B------:R-:W-:Y:S01]  /*5960*/  LDS.64 R98, [R175.X4+0xe400] ;  /* 0x00e40000af627984 */ /* 0x000fe20000004a00 */
[----:B---3--:R-:W-:Y:S01]  /*5970*/  @!P4 FMUL R119, R119, R119 ;  /* 0x000000777777c220 */ /* 0x008fe20000400000 */
[----:B------:R-:W3:Y:S01]  /*5980*/  MUFU.EX2 R121, R96 ;  /* 0x0000006000797308 */ /* 0x000ee20000000800 */
[----:B------:R-:W-:Y:S01]  /*5990*/  FMUL R129, R129, 1.4426950216293334961 ;  /* 0x3fb8aa3b81817820 */ /* 0x000fe20000400000 */
[----:B------:R-:W-:Y:S01]  /*59a0*/  FSETP.GEU.AND P4, PT, R216, -126, PT ;  /* 0xc2fc0000d800780b */ /* 0x000fe20003f8e000 */
[--C-:B------:R-:W-:Y:S01]  /*59b0*/  FFMA R6, R228, R6, R119.reuse ;  /* 0x00000006e4067223 */ /* 0x100fe20000000077 */
[----:B------:R-:W-:Y:S01]  /*59c0*/  PRMT R119, R97, 0x7632, R119 ;  /* 0x0000763261777816 */ /* 0x000fe20000000077 */
[----:B------:R-:W-:Y:S01]  /*59d0*/  FMUL R97, R217, 1.4426950216293334961 ;  /* 0x3fb8aa3bd9617820 */ /* 0x000fe20000400000 */
[----:B------:R-:W-:Y:S01]  /*59e0*/  SHF.L.U32 R122, R105, 0x10, RZ ;  /* 0x00000010697a7819 */ /* 0x000fe200000006ff */
[----:B------:R-:W-:Y:S01]  /*59f0*/  @!P6 FMUL R106, R106, 0.5 ;  /* 0x3f0000006a6ae820 */ /* 0x000fe20000400000 */
[----:B------:R-:W-:Y:S01]  /*5a00*/  PRMT R47, R37, 0x7632, R47 ;  /* 0x00007632252f7816 */ /* 0x000fe2000000002f */
[----:B--2---:R-:W-:Y:S01]  /*5a10*/  @!P5 FMUL R123, R123, R123 ;  /* 0x0000007b7b7bd220 */ /* 0x004fe20000400000 */
[----:B------:R-:W-:-:S02]  /*5a20*/  FSETP.GEU.AND P5, PT, R104, -126, PT ;  /* 0xc2fc00006800780b */ /* 0x000fc40003fae000 */
[----:B------:R-:W-:Y:S01]  /*5a30*/  FSETP.GEU.AND P1, PT, R97, -126, PT ;  /* 0xc2fc00006100780b */ /* 0x000fe20003f2e000 */
[--C-:B------:R-:W-:Y:S01]  /*5a40*/  FFMA R10, R228, R10, R123.reuse ;  /* 0x0000000ae40a7223 */ /* 0x100fe2000000007b */
[----:B------:R-:W-:Y:S01]  /*5a50*/  PRMT R123, R105, 0x7632, R123 ;  /* 0x00007632697b7816 */ /* 0x000fe2000000007b */
[----:B------:R-:W-:Y:S01]  /*5a60*/  @!P4 FMUL R216, R216, 0.5 ;  /* 0x3f000000d8d8c820 */ /* 0x000fe20000400000 */
[----:B------:R-:W-:Y:S01]  /*5a70*/  PRMT R105, R107, 0x7632, R105 ;  /* 0x000076326b697816 */ /* 0x000fe20000000069 */
[----:B---3--:R-:W-:Y:S01]  /*5a80*/  @!P3 FMUL R121, R121, R121 ;  /* 0x000000797979b220 */ /* 0x008fe20000400000 */
[----:B------:R-:W-:Y:S01]  /*5a90*/  FSETP.GEU.AND P3, PT, R129, -126, PT ;  /* 0xc2fc00008100780b */ /* 0x000fe20003f6e000 */
[----:B------:R-:W2:Y:S01]  /*5aa0*/  MUFU.EX2 R106, R106 ;  /* 0x0000006a006a7308 */ /* 0x000ea20000000800 */
[----:B------:R-:W-:Y:S01]  /*5ab0*/  SHF.L.U32 R96, R107, 0x10, RZ ;  /* 0x000000106b607819 */ /* 0x000fe200000006ff */
[----:B------:R-:W-:Y:S01]  /*5ac0*/  FFMA R12, R228, R12, R121 ;  /* 0x0000000ce40c7223 */ /* 0x000fe20000000079 */
[----:B------:R-:W-:Y:S01]  /*5ad0*/  PRMT R45, R39, 0x7632, R45 ;  /* 0x00007632272d7816 */ /* 0x000fe2000000002d */
[----:B------:R-:W3:Y:S01]  /*5ae0*/  LDS.64 R120, [R175.X4+0xe000] ;  /* 0x00e00000af787984 */ /* 0x000ee20000004a00 */
[----:B------:R-:W-:Y:S01]  /*5af0*/  @!P5 FMUL R104, R104, 0.5 ;  /* 0x3f0000006868d820 */ /* 0x000fe20000400000 */
[----:B------:R-:W-:Y:S01]  /*5b00*/  SHF.L.U32 R46, R37, 0x10, RZ ;  /* 0x00000010252e7819 */ /* 0x000fe200000006ff */
[----:B------:R-:W-:Y:S01]  /*5b10*/  @!P1 FMUL R97, R97, 0.5 ;  /* 0x3f00000061619820 */ /* 0x000fe20000400000 */
[----:B------:R-:W-:Y:S01]  /*5b20*/  SHF.L.U32 R44, R39, 0x10, RZ ;  /* 0x00000010272c7819 */ /* 0x000fe200000006ff */
[----:B------:R-:W-:Y:S01]  /*5b30*/  FMUL R107, R144, 1.4426950216293334961 ;  /* 0x3fb8aa3b906b7820 */ /* 0x000fe20000400000 */
[----:B-1----:R-:W-:Y:S01]  /*5b40*/  MOV R36, R124 ;  /* 0x0000007c00247202 */ /* 0x002fe20000000f00 */
[----:B------:R-:W1:Y:S01]  /*5b50*/  MUFU.EX2 R104, R104 ;  /* 0x0000006800687308 */ /* 0x000e620000000800 */
[----:B------:R-:W-:Y:S01]  /*5b60*/  @!P3 FMUL R129, R129, 0.5 ;  /* 0x3f0000008181b820 */ /* 0x000fe20000400000 */
[----:B------:R-:W-:Y:S01]  /*5b70*/  MOV R38, R125 ;  /* 0x0000007d00267202 */ /* 0x000fe20000000f00 */
[----:B------:R-:W-:Y:S01]  /*5b80*/  IMAD.MOV.U32 R39, RZ, RZ, R127 ;  /* 0x000000ffff277224 */ /* 0x000fe200078e007f */
[----:B------:R-:W-:Y:S01]  /*5b90*/  MOV R37, R126 ;  /* 0x0000007e00257202 */ /* 0x000fe20000000f00 */
[----:B--2---:R-:W-:Y:S01]  /*5ba0*/  @!P6 FMUL R106, R106, R106 ;  /* 0x0000006a6a6ae220 */ /* 0x004fe20000400000 */
[----:B------:R-:W-:-:S02]  /*5bb0*/  SHF.L.U32 R47, R47, 0x10, RZ ;  /* 0x000000102f2f7819 */ /* 0x000fc400000006ff */
[----:B------:R2:W4:Y:S01]  /*5bc0*/  MUFU.EX2 R128, R97 ;  /* 0x0000006100807308 */ /* 0x0005220000000800 */
[----:B------:R-:W-:Y:S01]  /*5bd0*/  SHF.L.U32 R45, R45, 0x10, RZ ;  /* 0x000000102d2d7819 */ /* 0x000fe200000006ff */
[----:B------:R-:W-:Y:S01]  /*5be0*/  FFMA R13, R228, R13, R106 ;  /* 0x0000000de40d7223 */ /* 0x000fe2000000006a */
[----:B------:R-:W-:Y:S02]  /*5bf0*/  SHF.L.U32 R117, R117, 0x10, RZ ;  /* 0x0000001075757819 */ /* 0x000fe400000006ff */
[----:B------:R-:W-:Y:S01]  /*5c00*/  SHF.L.U32 R41, R41, 0x10, RZ ;  /* 0x0000001029297819 */ /* 0x000fe200000006ff */
[C---:B------:R-:W-:Y:S01]  /*5c10*/  HMMA.1688.F32.TF32 R76, R36.reuse, R46, R76 ;  /* 0x0000002e244c723c */ /* 0x040fe2000008104c */
[----:B------:R-:W-:Y:S01]  /*5c20*/  SHF.L.U32 R119, R119, 0x10, RZ ;  /* 0x0000001077777819 */ /* 0x000fe200000006ff */
[----:B------:R-:W3:Y:S01]  /*5c30*/  MUFU.EX2 R218, R129 ;  /* 0x0000008100da7308 */ /* 0x000ee20000000800 */
[----:B-1----:R-:W-:Y:S01]  /*5c40*/  @!P5 FMUL R104, R104, R104 ;  /* 0x000000686868d220 */ /* 0x002fe20000400000 */
[----:B------:R-:W-:Y:S01]  /*5c50*/  FSETP.GEU.AND P5, PT, R146, -126, PT ;  /* 0xc2fc00009200780b */ /* 0x000fe20003fae000 */
[----:B--2---:R-:W-:Y:S01]  /*5c60*/  IMAD.U32 R97, R105, 0x10000, RZ ;  /* 0x0001000069617824 */ /* 0x004fe200078e00ff */
[----:B------:R-:W-:Y:S01]  /*5c70*/  SHF.L.U32 R43, R43, 0x10, RZ ;  /* 0x000000102b2b7819 */ /* 0x000fe200000006ff */
[----:B------:R-:W-:Y:S01]  /*5c80*/  FFMA R156, R227, R156, R104 ;  /* 0x0000009ce39c7223 */ /* 0x000fe20000000068 */
[----:B------:R-:W-:Y:S01]  /*5c90*/  SHF.L.U32 R123, R123, 0x10, RZ ;  /* 0x000000107b7b7819 */ /* 0x000fe200000006ff */
[----:B------:R-:W-:Y:S01]  /*5ca0*/  HMMA.1688.F32.TF32 R80, R36, R44, R80 ;  /* 0x0000002c2450723c */ /* 0x000fe20000081050 */
[----:B------:R-:W1:Y:S01]  /*5cb0*/  MUFU.EX2 R144, R216 ;  /* 0x000000d800907308 */ /* 0x000e620000000800 */
[----:B----4-:R-:W-:Y:S01]  /*5cc0*/  @!P1 FMUL R128, R128, R128 ;  /* 0x0000008080809220 */ /* 0x010fe20000400000 */
[----:B------:R-:W-:-:S02]  /*5cd0*/  FSETP.GEU.AND P1, PT, R107, -126, PT ;  /* 0xc2fc00006b00780b */ /* 0x000fc40003f2e000 */
[----:B------:R-:W-:Y:S01]  /*5ce0*/  FSETP.GEU.AND P6, PT, R147, -126, PT ;  /* 0xc2fc00009300780b */ /* 0x000fe20003fce000 */
[----:B------:R-:W-:Y:S01]  /*5cf0*/  FFMA R157, R227, R157, R128 ;  /* 0x0000009de39d7223 */ /* 0x000fe20000000080 */
[----:B------:R-:W-:Y:S01]  /*5d00*/  MOV R228, R130 ;  /* 0x0000008200e47202 */ /* 0x000fe20000000f00 */
[----:B------:R-:W-:Y:S01]  /*5d10*/  HMMA.1688.F32.TF32 R84, R36, R116, R84 ;  /* 0x000000742454723c */ /* 0x000fe20000081054 */
[----:B---3--:R-:W-:Y:S01]  /*5d20*/  @!P3 FMUL R218, R218, R218 ;  /* 0x000000dadadab220 */ /* 0x008fe20000400000 */
[----:B------:R-:W-:Y:S01]  /*5d30*/  FSETP.GEU.AND P3, PT, R139, -126, PT ;  /* 0xc2fc00008b00780b */ /* 0x000fe20003f6e000 */
[----:B------:R-:W-:Y:S02]  /*5d40*/  @!P5 FMUL R146, R146, 0.5 ;  /* 0x3f0000009292d820 */ /* 0x000fe40000400000 */
[----:B------:R-:W-:-:S03]  /*5d50*/  FFMA R31, R227, R31, R218 ;  /* 0x0000001fe31f7223 */ /* 0x000fc600000000da */
[C---:B------:R-:W-:Y:S01]  /*5d60*/  HMMA.1688.F32.TF32 R52, R36.reuse, R40, R52 ;  /* 0x000000282434723c */ /* 0x040fe20000081034 */
[----:B-1----:R-:W-:Y:S01]  /*5d70*/  @!P4 FMUL R144, R144, R144 ;  /* 0x000000909090c220 */ /* 0x002fe20000400000 */
[----:B------:R-:W-:Y:S01]  /*5d80*/  FSETP.GEU.AND P4, PT, R155, -126, PT ;  /* 0xc2fc00009b00780b */ /* 0x000fe20003f8e000 */
[----:B------:R-:W-:Y:S01]  /*5d90*/  @!P1 FMUL R107, R107, 0.5 ;  /* 0x3f0000006b6b9820 */ /* 0x000fe20000400000 */
[----:B------:R-:W1:Y:S01]  /*5da0*/  MUFU.EX2 R146, R146 ;  /* 0x0000009200927308 */ /* 0x000e620000000800 */
[----:B------:R-:W-:Y:S02]  /*5db0*/  @!P6 FMUL R147, R147, 0.5 ;  /* 0x3f0000009393e820 */ /* 0x000fe40000400000 */
[----:B------:R-:W-:Y:S01]  /*5dc0*/  @!P3 FMUL R139, R139, 0.5 ;  /* 0x3f0000008b8bb820 */ /* 0x000fe20000400000 */
[----:B------:R-:W-:Y:S01]  /*5dd0*/  HMMA.1688.F32.TF32 R72, R36, R118, R72 ;  /* 0x000000762448723c */ /* 0x000fe20000081048 */
[----:B------:R-:W-:-:S03]  /*5de0*/  FFMA R29, R227, R29, R144 ;  /* 0x0000001de31d7223 */ /* 0x000fc60000000090 */
[----:B------:R-:W2:Y:S03]  /*5df0*/  MUFU.EX2 R107, R107 ;  /* 0x0000006b006b7308 */ /* 0x000ea60000000800 */
[----:B------:R-:W-:Y:S01]  /*5e00*/  @!P4 FMUL R155, R155, 0.5 ;  /* 0x3f0000009b9bc820 */ /* 0x000fe20000400000 */
[----:B------:R-:W-:Y:S04]  /*5e10*/  HMMA.1688.F32.TF32 R48, R36, R42, R48 ;  /* 0x0000002a2430723c */ /* 0x000fe80000081030 */
[----:B------:R-:W3:Y:S01]  /*5e20*/  MUFU.EX2 R147, R147 ;  /* 0x0000009300937308 */ /* 0x000ee20000000800 */
[----:B-1----:R-:W-:Y:S01]  /*5e30*/  @!P5 FMUL R146, R146, R146 ;  /* 0x000000929292d220 */ /* 0x002fe20000400000 */
[----:B------:R-:W-:-:S02]  /*5e40*/  FSETP.GEU.AND P5, PT, R151, -126, PT ;  /* 0xc2fc00009700780b */ /* 0x000fc40003fae000 */
[----:B------:R-:W-:Y:S01]  /*5e50*/  HMMA.1688.F32.TF32 R92, R36, R122, R92 ;  /* 0x0000007a245c723c */ /* 0x000fe2000008105c */
[----:B------:R-:W-:-:S03]  /*5e60*/  FFMA R28, R227, R28, R146 ;  /* 0x0000001ce31c7223 */ /* 0x000fc60000000092 */
[----:B------:R-:W1:Y:S01]  /*5e70*/  MUFU.EX2 R155, R155 ;  /* 0x0000009b009b7308 */ /* 0x000e620000000800 */
[----:B--2---:R-:W-:Y:S01]  /*5e80*/  @!P1 FMUL R107, R107, R107 ;  /* 0x0000006b6b6b9220 */ /* 0x004fe20000400000 */
[----:B------:R-:W-:Y:S02]  /*5e90*/  PLOP3.LUT P1, PT, PT, PT, UP0, 0x80, 0x0 ;  /* 0x000000000000781c */ /* 0x000fe40003f2f008 */
[----:B------:R-:W-:Y:S01]  /*5ea0*/  HMMA.1688.F32.TF32 R60, R36, R96, R60 ;  /* 0x00000060243c723c */ /* 0x000fe2000008103c */
[----:B------:R-:W-:Y:S02]  /*5eb0*/  FFMA R160, R227, R160, R107 ;  /* 0x000000a0e3a07223 */ /* 0x000fe4000000006b */
[----:B------:R-:W-:Y:S02]  /*5ec0*/  @!P5 FMUL R151, R151, 0.5 ;  /* 0x3f0000009797d820 */ /* 0x000fe40000400000 */
[----:B---3--:R-:W-:Y:S01]  /*5ed0*/  @!P6 FMUL R147, R147, R147 ;  /* 0x000000939393e220 */ /* 0x008fe20000400000 */
[----:B------:R-:W-:-:S02]  /*5ee0*/  FSETP.GEU.AND P6, PT, R154, -126, PT ;  /* 0xc2fc00009a00780b */ /* 0x000fc40003fce000 */
[----:B------:R-:W-:Y:S01]  /*5ef0*/  MOV R36, R120 ;  /* 0x0000007800247202 */ /* 0x000fe20000000f00 */
[----:B------:R-:W2:Y:S01]  /*5f00*/  MUFU.EX2 R151, R151 ;  /* 0x0000009700977308 */ /* 0x000ea20000000800 */
[----:B------:R-:W-:Y:S01]  /*5f10*/  MOV R38, R121 ;  /* 0x0000007900267202 */ /* 0x000fe20000000f00 */
[----:B------:R-:W-:Y:S01]  /*5f20*/  FFMA R30, R227, R30, R147 ;  /* 0x0000001ee31e7223 */ /* 0x000fe20000000093 */
[----:B------:R-:W-:Y:S01]  /*5f30*/  MOV R37, R98 ;  /* 0x0000006200257202 */ /* 0x000fe20000000f00 */
[----:B-1----:R-:W-:Y:S01]  /*5f40*/  @!P4 FMUL R155, R155, R155 ;  /* 0x0000009b9b9bc220 */ /* 0x002fe20000400000 */
[----:B------:R-:W-:Y:S02]  /*5f50*/  MOV R39, R99 ;  /* 0x0000006300277202 */ /* 0x000fe40000000f00 */
[----:B------:R-:W-:Y:S01]  /*5f60*/  PLOP3.LUT P4, PT, PT, PT, UP0, 0x80, 0x0 ;  /* 0x000000000000781c */ /* 0x000fe20003f8f008 */
[----:B------:R-:W-:Y:S02]  /*5f70*/  FFMA R26, R153, R26, R155 ;  /* 0x0000001a991a7223 */ /* 0x000fe4000000009b */
[----:B------:R-:W-:-:S02]  /*5f80*/  @!P6 FMUL R154, R154, 0.5 ;  /* 0x3f0000009a9ae820 */ /* 0x000fc40000400000 */
[----:B------:R-:W-:Y:S01]  /*5f90*/  HMMA.1688.F32.TF32 R64, R36, R46, R64 ;  /* 0x0000002e2440723c */ /* 0x000fe20000081040 */
[----:B------:R-:W1:Y:S01]  /*5fa0*/  MUFU.EX2 R46, R139 ;  /* 0x0000008b002e7308 */ /* 0x000e620000000800 */
[----:B--2---:R-:W-:Y:S01]  /*5fb0*/  @!P5 FMUL R151, R151, R151 ;  /* 0x000000979797d220 */ /* 0x004fe20000400000 */
[----:B------:R-:W-:-:S05]  /*5fc0*/  FSETP.GEU.AND P5, PT, R150, -126, PT ;  /* 0xc2fc00009600780b */ /* 0x000fca0003fae000 */
[----:B------:R-:W-:Y:S01]  /*5fd0*/  HMMA.1688.F32.TF32 R32, R36, R44, R32 ;  /* 0x0000002c2420723c */ /* 0x000fe20000081020 */
[----:B------:R-:W2:Y:S01]  /*5fe0*/  MUFU.EX2 R154, R154 ;  /* 0x0000009a009a7308 */ /* 0x000ea20000000800 */
[----:B------:R-:W-:-:S06]  /*5ff0*/  FFMA R14, R153, R14, R151 ;  /* 0x0000000e990e7223 */ /* 0x000fcc0000000097 */
[C---:B------:R-:W-:Y:S01]  /*6000*/  HMMA.1688.F32.TF32 R68, R36.reuse, R40, R68 ;  /* 0x000000282444723c */ /* 0x040fe20000081044 */
[----:B-1----:R-:W-:Y:S01]  /*6010*/  @!P3 FMUL R46, R46, R46 ;  /* 0x0000002e2e2eb220 */ /* 0x002fe20000400000 */
[----:B------:R-:W-:Y:S01]  /*6020*/  PLOP3.LUT P3, PT, PT, PT, UP0, 0x80, 0x0 ;  /* 0x000000000000781c */ /* 0x000fe20003f6f008 */
[----:B------:R-:W-:Y:S02]  /*6030*/  @!P5 FMUL R150, R150, 0.5 ;  /* 0x3f0000009696d820 */ /* 0x000fe40000400000 */
[----:B------:R-:W-:Y:S02]  /*6040*/  FFMA R161, R227, R161, R46 ;  /* 0x000000a1e3a17223 */ /* 0x000fe4000000002e */
[----:B------:R-:W-:Y:S01]  /*6050*/  IMAD.MOV.U32 R227, RZ, RZ, R131 ;  /* 0x000000ffffe37224 */ /* 0x000fe200078e0083 */
[----:B------:R-:W-:Y:S01]  /*6060*/  HMMA.1688.F32.TF32 R44, R36, R116, R100 ;  /* 0x00000074242c723c */ /* 0x000fe20000081064 */
[----:B--2---:R-:W-:Y:S01]  /*6070*/  @!P6 FMUL R154, R154, R154 ;  /* 0x0000009a9a9ae220 */ /* 0x004fe20000400000 */
[----:B------:R-:W-:Y:S01]  /*6080*/  PLOP3.LUT P6, PT, PT, PT, UP0, 0x80, 0x0 ;  /* 0x000000000000781c */ /* 0x000fe20003fcf008 */
[----:B------:R-:W1:Y:S02]  /*6090*/  MUFU.EX2 R150, R150 ;  /* 0x0000009600967308 */ /* 0x000e640000000800 */
[----:B------:R-:W-:-:S02]  /*60a0*/  FFMA R27, R153, R27, R154 ;  /* 0x0000001b991b7223 */ /* 0x000fc4000000009a */
[----:B------:R-:W-:-:S04]  /*60b0*/  MOV R100, UR6 ;  /* 0x0000000600647c02 */ /* 0x000fc80008000f00 */
[C---:B------:R-:W-:Y:S01]  /*60c0*/  LEA R101, R100.reuse, R212, 0xe ;  /* 0x000000d464657211 */ /* 0x040fe200078e70ff */
[C---:B------:R-:W-:Y:S01]  /*60d0*/  IMAD R103, R100.reuse, 0x4000, R211 ;  /* 0x0000400064677824 */ /* 0x040fe200078e02d3 */
[C---:B------:R-:W-:Y:S02]  /*60e0*/  LEA R105, R100.reuse, R210, 0xe ;  /* 0x000000d264697211 */ /* 0x040fe400078e70ff */
[----:B------:R-:W-:Y:S01]  /*60f0*/  LEA R41, R100, R209, 0xe ;  /* 0x000000d164297211 */ /* 0x000fe200078e70ff */
[----:B------:R-:W-:Y:S01]  /*6100*/  @!PT LDS RZ, [RZ] ;  /* 0x00000000fffff984 */ /* 0x000fe20000000800 */
[----:B------:R-:W-:Y:S01]  /*6110*/  @!PT LDS RZ, [RZ] ;  /* 0x00000000fffff984 */ /* 0x000fe20000000800 */
[----:B------:R-:W-:Y:S01]  /*6120*/  @!PT LDS RZ, [RZ] ;  /* 0x00000000fffff984 */ /* 0x000fe20000000800 */
[----:B------:R2:W-:Y:S01]  /*6130*/  LDGSTS.E.BYPASS.128 [R101], [R244.64], !P3 ;  /* 0x00000000f4657fae */ /* 0x0005e2000d901c50 */
[----:B------:R-:W-:Y:S01]  /*6140*/  PLOP3.LUT P3, PT, PT, PT, UP0, 0x80, 0x0 ;  /* 0x000000000000781c */ /* 0x000fe20003f6f008 */
[----:B-1----:R-:W-:Y:S02]  /*6150*/  @!P5 FMUL R150, R150, R150 ;  /* 0x000000969696d220 */ /* 0x002fe40000400000 */
[----:B------:R1:W-:Y:S01]  /*6160*/  LDGSTS.E.BYPASS.128 [R103], [R242.64], !P1 ;  /* 0x00000000f2677fae */ /* 0x0003e2000c901c50 */
[----:B------:R-:W-:-:S02]  /*6170*/  PLOP3.LUT P1, PT, PT, PT, UP0, 0x80, 0x0 ;  /* 0x000000000000781c */ /* 0x000fc40003f2f008 */
[----:B------:R-:W-:Y:S01]  /*6180*/  FSETP.GEU.AND P5, PT, R148, -126, PT ;  /* 0xc2fc00009400780b */ /* 0x000fe20003fae000 */
[----:B------:R3:W-:Y:S01]  /*6190*/  LDGSTS.E.BYPASS.128 [R105], [R240.64], !P4 ;  /* 0x00000000f0697fae */ /* 0x0007e2000e101c50 */
[----:B------:R-:W-:Y:S01]  /*61a0*/  PLOP3.LUT P4, PT, PT, PT, UP0, 0x80, 0x0 ;  /* 0x000000000000781c */ /* 0x000fe20003f8f008 */
[----:B------:R-:W-:Y:S01]  /*61b0*/  FFMA R24, R153, R24, R150 ;  /* 0x0000001899187223 */ /* 0x000fe20000000096 */
[C---:B--2---:R-:W-:Y:S02]  /*61c0*/  LEA R101, R100.reuse, R208, 0xe ;  /* 0x000000d064657211 */ /* 0x044fe400078e70ff */
[----:B-1----:R-:W-:Y:S01]  /*61d0*/  LEA R103, R100, R206, 0xe ;  /* 0x000000ce64677211 */ /* 0x002fe200078e70ff */
[----:B---3--:R-:W-:Y:S06]  /*61e0*/  HMMA.1688.F32.TF32 R104, R36, R118, R108 ;  /* 0x000000762468723c */ /* 0x008fec000008106c */
[----:B------:R-:W-:-:S02]  /*61f0*/  @!P5 FMUL R148, R148, 0.5 ;  /* 0x3f0000009494d820 */ /* 0x000fc40000400000 */
[----:B------:R1:W-:Y:S01]  /*6200*/  LDGSTS.E.BYPASS.128 [R41], [R238.64], !P4 ;  /* 0x00000000ee297fae */ /* 0x0003e2000e101c50 */
[----:B------:R-:W-:Y:S01]  /*6210*/  PLOP3.LUT P4, PT, PT, PT, UP0, 0x80, 0x0 ;  /* 0x000000000000781c */ /* 0x000fe20003f8f008 */
[----:B------:R-:W-:Y:S02]  /*6220*/  UISETP.GE.AND UP0, UPT, UR4, 0x2, UPT ;  /* 0x000000020400788c */ /* 0x000fe4000bf06270 */
[----:B------:R2:W-:Y:S01]  /*6230*/  LDGSTS.E.BYPASS.128 [R101], [R236.64], !P3 ;  /* 0x00000000ec657fae */ /* 0x0005e2000d901c50 */
[----:B------:R-:W-:Y:S01]  /*6240*/  FSETP.GEU.AND P3, PT, R149, -126, PT ;  /* 0xc2fc00009500780b */ /* 0x000fe20003f6e000 */
[C---:B------:R-:W-:Y:S01]  /*6250*/  IMAD R109, R100.reuse, 0x1000, R212 ;  /* 0x00001000646d7824 */ /* 0x040fe200078e02d4 */
[C---:B------:R-:W-:Y:S01]  /*6260*/  LEA R39, R100.reuse, R207, 0xe ;  /* 0x000000cf64277211 */ /* 0x040fe200078e70ff */
[----:B------:R-:W3:Y:S01]  /*6270*/  MUFU.EX2 R148, R148 ;  /* 0x0000009400947308 */ /* 0x000ee20000000800 */
[----:B------:R-:W-:Y:S01]  /*6280*/  LEA R111, R100, R211, 0xc ;  /* 0x000000d3646f7211 */ /* 0x000fe200078e60ff */
[----:B------:R-:W-:-:S02]  /*6290*/  USEL UR4, UR4, URZ, !UP0 ;  /* 0x0000003f04047287 */ /* 0x000fc4000c000000 */
[----:B------:R4:W-:Y:S01]  /*62a0*/  LDGSTS.E.BYPASS.128 [R39], [R234.64], !P1 ;  /* 0x00000000ea277fae */ /* 0x0009e2000c901c50 */
[----:B-1----:R-:W-:Y:S01]  /*62b0*/  LEA R41, R100, R205, 0xe ;  /* 0x000000cd64297211 */ /* 0x002fe200078e70ff */
[----:B------:R-:W-:Y:S01]  /*62c0*/  UISETP.GE.U32.AND UP0, UPT, UR10, 0x1e0, UPT ;  /* 0x000001e00a00788c */ /* 0x000fe2000bf06070 */
[----:B------:R-:W-:Y:S01]  /*62d0*/  FSETP.GEU.AND P1, PT, R140, -126, PT ;  /* 0xc2fc00008c00780b */ /* 0x000fe20003f2e000 */
[----:B------:R1:W-:Y:S01]  /*62e0*/  LDGSTS.E.BYPASS.128 [R103], [R232.64], !P6 ;  /* 0x00000000e8677fae */ /* 0x0003e2000f101c50 */
[----:B------:R-:W-:Y:S01]  /*62f0*/  IADD3 R36, P6, R2, c[0x0][0x170], RZ ;  /* 0x00005c0002247a10 */ /* 0x000fe20007fde0ff */
[----:B------:R-:W-:Y:S01]  /*6300*/  @!P3 FMUL R149, R149, 0.5 ;  /* 0x3f0000009595b820 */ /* 0x000fe20000400000 */
[----:B------:R-:W-:Y:S01]  /*6310*/  USHF.L.U32 UR9, UR4, 0xc, URZ ;  /* 0x0000000c04097899 */ /* 0x000fe2000800063f */
[----:B------:R1:W-:Y:S01]  /*6320*/  LDGSTS.E.BYPASS.128 [R41], [R230.64], !P4 ;  /* 0x00000000e6297fae */ /* 0x0003e2000e101c50 */
[----:B------:R-:W-:Y:S01]  /*6330*/  IADD3.X R37, R3, c[0x0][0x174], RZ, P6, !PT ;  /* 0x00005d0003257a10 */ /* 0x000fe200037fe4ff */
[----:B------:R-:W2:Y:S01]  /*6340*/  MUFU.EX2 R102, R149 ;  /* 0x0000009500667308 */ /* 0x000ea20000000800 */
[----:B------:R-:W-:Y:S01]  /*6350*/  FSETP.GEU.AND P4, PT, R141, -126, PT ;  /* 0xc2fc00008d00780b */ /* 0x000fe20003f8e000 */
[----:B------:R-:W0:Y:S01]  /*6360*/  LDGDEPBAR ;  /* 0x00000000000079af */ /* 0x000e220000000000 */
[----:B---3--:R-:W-:Y:S01]  /*6370*/  @!P5 FMUL R148, R148, R148 ;  /* 0x000000949494d220 */ /* 0x008fe20000400000 */
[----:B------:R-:W-:Y:S01]  /*6380*/  FSETP.GEU.AND P5, PT, R135, -126, PT ;  /* 0xc2fc00008700780b */ /* 0x000fe20003fae000 */
[----:B------:R-:W-:Y:S01]  /*6390*/  UIADD3 UR14, UR9, 0x8000, URZ ;  /* 0x00008000090e7890 */ /* 0x000fe2000fffe03f */
[----:B------:R3:W-:Y:S01]  /*63a0*/  LDGSTS.E.BYPASS.128 [R109+0x8000], [R36.64], P2 ;  /* 0x08000000246d7fae */ /* 0x0007e20009101c50 */
[----:B------:R-:W-:Y:S01]  /*63b0*/  @!P1 FMUL R140, R140, 0.5 ;  /* 0x3f0000008c8c9820 */ /* 0x000fe20000400000 */
[----:B------:R-:W-:Y:S01]  /*63c0*/  USHF.L.U32 UR5, UR4, 0xe, URZ ;  /* 0x0000000e04057899 */ /* 0x000fe2000800063f */
[----:B------:R-:W-:Y:S01]  /*63d0*/  FFMA R19, R153, R19, R148 ;  /* 0x0000001399137223 */ /* 0x000fe20000000094 */
[----:B-1----:R-:W-:Y:S01]  /*63e0*/  MOV R41, R98 ;  /* 0x0000006200297202 */ /* 0x002fe20000000f00 */
[----:B------:R-:W-:-:S02]  /*63f0*/  UIADD3 UR9, UR9, 0xa000, URZ ;  /* 0x0000a00009097890 */ /* 0x000fc4000fffe03f */
[----:B------:R-:W1:Y:S01]  /*6400*/  MUFU.EX2 R140, R140 ;  /* 0x0000008c008c7308 */ /* 0x000e620000000800 */
[----:B------:R-:W-:Y:S02]  /*6410*/  @!P4 FMUL R141, R141, 0.5 ;  /* 0x3f0000008d8dc820 */ /* 0x000fe40000400000 */
[----:B--2---:R-:W-:Y:S01]  /*6420*/  @!P3 FMUL R102, R102, R102 ;  /* 0x000000666666b220 */ /* 0x004fe20000400000 */
[----:B------:R-:W-:Y:S01]  /*6430*/  IADD3 R38, P3, R2, c[0x0][0x178], RZ ;  /* 0x00005e0002267a10 */ /* 0x000fe20007f7e0ff */
[----:B------:R-:W-:Y:S01]  /*6440*/  @!P5 FMUL R135, R135, 0.5 ;  /* 0x3f0000008787d820 */ /* 0x000fe20000400000 */
[----:B---3--:R-:W-:Y:S01]  /*6450*/  IADD3 R36, P6, R5, c[0x0][0x170], RZ ;  /* 0x00005c0005247a10 */ /* 0x008fe20007fde0ff */
[----:B------:R-:W-:Y:S01]  /*6460*/  FFMA R25, R153, R25, R102 ;  /* 0x0000001999197223 */ /* 0x000fe20000000066 */
[----:B----4-:R-:W-:Y:S01]  /*6470*/  IADD3.X R39, R3, c[0x0][0x17c], RZ, P3, !PT ;  /* 0x00005f0003277a10 */ /* 0x010fe20001ffe4ff */
[----:B------:R-:W2:Y:S01]  /*6480*/  MUFU.EX2 R40, R141 ;  /* 0x0000008d00287308 */ /* 0x000ea20000000800 */
[----:B------:R-:W-:-:S02]  /*6490*/  IADD3.X R37, R4, c[0x0][0x174], RZ, P6, !PT ;  /* 0x00005d0004257a10 */ /* 0x000fc400037fe4ff */
[----:B------:R-:W-:Y:S02]  /*64a0*/  FSETP.GEU.AND P6, PT, R143, -126, PT ;  /* 0xc2fc00008f00780b */ /* 0x000fe40003fce000 */
[----:B------:R-:W-:Y:S01]  /*64b0*/  FSETP.GEU.AND P3, PT, R145, -126, PT ;  /* 0xc2fc00009100780b */ /* 0x000fe20003f6e000 */
[----:B------:R3:W-:Y:S01]  /*64c0*/  LDGSTS.E.BYPASS.128 [R111+0x8000], [R36.64], P0 ;  /* 0x08000000246f7fae */ /* 0x0007e20008101c50 */
[----:B-1----:R-:W-:Y:S01]  /*64d0*/  @!P1 FMUL R140, R140, R140 ;  /* 0x0000008c8c8c9220 */ /* 0x002fe20000400000 */
[----:B------:R-:W-:Y:S01]  /*64e0*/  FSETP.GEU.AND P1, PT, R142, -126, PT ;  /* 0xc2fc00008e00780b */ /* 0x000fe20003f2e000 */
[----:B------:R-:W1:Y:S01]  /*64f0*/  MUFU.EX2 R135, R135 ;  /* 0x0000008700877308 */ /* 0x000e620000000800 */
[----:B------:R-:W0:Y:S01]  /*6500*/  LDGDEPBAR ;  /* 0x00000000000079af */ /* 0x000e220000000000 */
[----:B------:R-:W-:-:S03]  /*6510*/  FFMA R23, R153, R23, R140 ;  /* 0x0000001799177223 */ /* 0x000fc6000000008c */
[----:B------:R-:W-:Y:S02]  /*6520*/  BAR.SYNC.DEFER_BLOCKING 0x0 ;  /* 0x0000000000007b1d */ /* 0x000fe40000010000 */
[----:B------:R-:W-:Y:S02]  /*6530*/  @!P6 FMUL R143, R143, 0.5 ;  /* 0x3f0000008f8fe820 */ /* 0x000fe40000400000 */
[----:B------:R-:W-:Y:S01]  /*6540*/  @!P3 FMUL R145, R145, 0.5 ;  /* 0x3f0000009191b820 */ /* 0x000fe20000400000 */
[----:B---3--:R-:W-:Y:S01]  /*6550*/  MOV R36, R120 ;  /* 0x0000007800247202 */ /* 0x008fe20000000f00 */
[----:B--2---:R-:W-:Y:S01]  /*6560*/  @!P4 FMUL R40, R40, R40 ;  /* 0x000000282828c220 */ /* 0x004fe20000400000 */
[----:B------:R-:W-:Y:S01]  /*6570*/  FSETP.GEU.AND P4, PT, R134, -126, PT ;  /* 0xc2fc00008600780b */ /* 0x000fe20003f8e000 */
[----:B------:R-:W2:Y:S01]  /*6580*/  MUFU.EX2 R143, R143 ;  /* 0x0000008f008f7308 */ /* 0x000ea20000000800 */
[----:B------:R-:W-:Y:S01]  /*6590*/  MOV R37, R98 ;  /* 0x0000006200257202 */ /* 0x000fe20000000f00 */
[----:B------:R-:W-:-:S02]  /*65a0*/  @!P1 FMUL R142, R142, 0.5 ;  /* 0x3f0000008e8e9820 */ /* 0x000fc40000400000 */
[----:B------:R-:W-:Y:S01]  /*65b0*/  FFMA R7, R153, R7, R40 ;  /* 0x0000000799077223 */ /* 0x000fe20000000028 */
[----:B------:R-:W-:Y:S01]  /*65c0*/  MOV R40, R120 ;  /* 0x0000007800287202 */ /* 0x000fe20000000f00 */
[----:B-1----:R-:W-:Y:S02]  /*65d0*/  @!P5 FMUL R135, R135, R135 ;  /* 0x000000878787d220 */ /* 0x002fe40000400000 */
[----:B------:R-:W1:Y:S02]  /*65e0*/  MUFU.EX2 R145, R145 ;  /* 0x0000009100917308 */ /* 0x000e640000000800 */
[----:B------:R-:W-:Y:S02]  /*65f0*/  FFMA R16, R152, R16, R135 ;  /* 0x0000001098107223 */ /* 0x000fe40000000087 */
[----:B------:R-:W-:Y:S02]  /*6600*/  @!P4 FMUL R134, R134, 0.5 ;  /* 0x3f0000008686c820 */ /* 0x000fe40000400000 */
[----:B--2---:R-:W-:Y:S01]  /*6610*/  @!P6 FMUL R143, R143, R143 ;  /* 0x0000008f8f8fe220 */ /* 0x004fe20000400000 */
[----:B------:R-:W-:Y:S01]  /*6620*/  IADD3 R100, P6, R5, c[0x0][0x178], RZ ;  /* 0x00005e0005647a10 */ /* 0x000fe20007fde0ff */
[----:B------:R-:W-:Y:S01]  /*6630*/  @!PT LDS RZ, [RZ] ;  /* 0x00000000fffff984 */ /* 0x000fe20000000800 */
[----:B------:R-:W-:Y:S01]  /*6640*/  @!PT LDS RZ, [RZ] ;  /* 0x00000000fffff984 */ /* 0x000fe20000000800 */
[----:B------:R-:W-:Y:S01]  /*6650*/  @!PT LDS RZ, [RZ] ;  /* 0x00000000fffff984 */ /* 0x000fe20000000800 */
[----:B------:R2:W-:Y:S01]  /*6660*/  LDGSTS.E.BYPASS.128 [R109+0xa000], [R38.64], P2 ;  /* 0x0a000000266d7fae */ /* 0x0005e20009101c50 */
[----:B------:R-:W-:Y:S01]  /*6670*/  FSETP.GEU.AND P2, PT, R138, -126, PT ;  /* 0xc2fc00008a00780b */ /* 0x000fe20003f4e000 */
[----:B------:R-:W3:Y:S01]  /*6680*/  MUFU.EX2 R103, R142 ;  /* 0x0000008e00677308 */ /* 0x000ee20000000800 */
[----:B------:R-:W-:Y:S01]  /*6690*/  IADD3.X R101, R4, c[0x0][0x17c], RZ, P6, !PT ;  /* 0x00005f0004657a10 */ /* 0x000fe200037fe4ff */
[----:B------:R-:W-:Y:S01]  /*66a0*/  FFMA R21, R152, R21, R143 ;  /* 0x0000001598157223 */ /* 0x000fe2000000008f */
[----:B------:R-:W-:Y:S01]  /*66b0*/  FSETP.GEU.AND P6, PT, R136, -126, PT ;  /* 0xc2fc00008800780b */ /* 0x000fe20003fce000 */
[----:B-1----:R-:W-:Y:S01]  /*66c0*/  @!P3 FMUL R145, R145, R145 ;  /* 0x000000919191b220 */ /* 0x002fe20000400000 */
[----:B------:R-:W-:Y:S01]  /*66d0*/  FSETP.GEU.AND P3, PT, R137, -126, PT ;  /* 0xc2fc00008900780b */ /* 0x000fe20003f6e000 */
[----:B------:R1:W-:Y:S01]  /*66e0*/  LDGSTS.E.BYPASS.128 [R111+0xa000], [R100.64], P0 ;  /* 0x0a000000646f7fae */ /* 0x0003e20008101c50 */
[----:B------:R-:W-:Y:S01]  /*66f0*/  IADD3 R5, P0, R5, 0x1000, RZ ;  /* 0x0000100005057810 */ /* 0x000fe20007f1e0ff */
[----:B------:R-:W4:Y:S01]  /*6700*/  MUFU.EX2 R134, R134 ;  /* 0x0000008600867308 */ /* 0x000f220000000800 */
[----:B------:R-:W-:Y:S01]  /*6710*/  FFMA R22, R152, R22, R145 ;  /* 0x0000001698167223 */ /* 0x000fe20000000091 */
[----:B--2---:R-:W-:Y:S01]  /*6720*/  MOV R38, R121 ;  /* 0x0000007900267202 */ /* 0x004fe20000000f00 */
[----:B------:R-:W0:Y:S01]  /*6730*/  LDGDEPBAR ;  /* 0x00000000000079af */ /* 0x000e220000000000 */
[----:B------:R-:W-:Y:S01]  /*6740*/  MOV R39, R99 ;  /* 0x0000006300277202 */ /* 0x000fe20000000f00 */
[----:B------:R-:W-:Y:S01]  /*6750*/  @!P2 FMUL R138, R138, 0.5 ;  /* 0x3f0000008a8aa820 */ /* 0x000fe20000400000 */
[----:B------:R-:W-:-:S02]  /*6760*/  IADD3.X R4, RZ, R4, RZ, P0, !PT ;  /* 0x00000004ff047210 */ /* 0x000fc400007fe4ff */
[----:B------:R-:W-:Y:S01]  /*6770*/  @!P6 FMUL R136, R136, 0.5 ;  /* 0x3f0000008888e820 */ /* 0x000fe20000400000 */
[----:B------:R-:W-:Y:S01]  /*6780*/  PLOP3.LUT P0, PT, PT, PT, UP0, 0x80, 0x0 ;  /* 0x000000000000781c */ /* 0x000fe20003f0f008 */
[----:B------:R-:W-:Y:S01]  /*6790*/  @!P3 FMUL R137, R137, 0.5 ;  /* 0x3f0000008989b820 */ /* 0x000fe20000400000 */
[----:B------:R-:W-:Y:S01]  /*67a0*/  HMMA.1688.F32.TF32 R36, R36, R42, R88 ;  /* 0x0000002a2424723c */ /* 0x000fe20000081058 */
[----:B------:R-:W2:Y:S01]  /*67b0*/  MUFU.EX2 R138, R138 ;  /* 0x0000008a008a7308 */ /* 0x000ea20000000800 */
[----:B---3--:R-:W-:Y:S01]  /*67c0*/  @!P1 FMUL R103, R103, R103 ;  /* 0x0000006767679220 */ /* 0x008fe20000400000 */
[----:B------:R-:W-:Y:S01]  /*67d0*/  IADD3 R2, P1, R2, 0x1000, RZ ;  /* 0x0000100002027810 */ /* 0x000fe20007f3e0ff */
[----:B----4-:R-:W-:-:S03]  /*67e0*/  @!P4 FMUL R134, R134, R134 ;  /* 0x000000868686c220 */ /* 0x010fc60000400000 */
[----:B------:R-:W-:Y:S01]  /*67f0*/  IMAD.MOV.U32 R42, RZ, RZ, R121 ;  /* 0x000000ffff2a7224 */ /* 0x000fe200078e0079 */
[----:B------:R-:W-:Y:S01]  /*6800*/  MOV R43, R99 ;  /* 0x00000063002b7202 */ /* 0x000fe20000000f00 */
[----:B------:R-:W3:Y:S01]  /*6810*/  MUFU.EX2 R89, R136 ;  /* 0x0000008800597308 */ /* 0x000ee20000000800 */
[C---:B------:R-:W-:Y:S01]  /*6820*/  FFMA R20, R152.reuse, R20, R103 ;  /* 0x0000001498147223 */ /* 0x040fe20000000067 */
[----:B------:R-:W-:Y:S01]  /*6830*/  IADD3.X R3, RZ, R3, RZ, P1, !PT ;  /* 0x00000003ff037210 */ /* 0x000fe20000ffe4ff */
[----:B------:R-:W-:-:S03]  /*6840*/  FFMA R15, R152, R15, R134 ;  /* 0x0000000f980f7223 */ /* 0x000fc60000000086 */
[----:B------:R-:W-:Y:S01]  /*6850*/  HMMA.1688.F32.TF32 R56, R40, R122, R56 ;  /* 0x0000007a2838723c */ /* 0x000fe20000081038 */
[----:B------:R-:W-:-:S04]  /*6860*/  DEPBAR.LE SB0, 0x3 ;  /* 0x000080c00000791a */ /* 0x000fc80000000000 */
[----:B------:R-:W4:Y:S01]  /*6870*/  MUFU.EX2 R137, R137 ;  /* 0x0000008900897308 */ /* 0x000f220000000800 */
[----:B--2---:R-:W-:Y:S02]  /*6880*/  @!P2 FMUL R138, R138, R138 ;  /* 0x0000008a8a8aa220 */ /* 0x004fe40000400000 */
[----:B------:R-:W-:Y:S01]  /*6890*/  HMMA.1688.F32.TF32 R40, R40, R96, R112 ;  /* 0x000000602828723c */ /* 0x000fe20000081070 */
[----:B---3--:R-:W-:Y:S02]  /*68a0*/  @!P6 FMUL R89, R89, R89 ;  /* 0x000000595959e220 */ /* 0x008fe40000400000 */
[C---:B------:R-:W-:Y:S02]  /*68b0*/  FFMA R17, R152.reuse, R17, R138 ;  /* 0x0000001198117223 */ /* 0x040fe4000000008a */
[----:B------:R-:W-:Y:S02]  /*68c0*/  FFMA R18, R152, R18, R89 ;  /* 0x0000001298127223 */ /* 0x000fe40000000059 */
[----:B----4-:R-:W-:-:S04]  /*68d0*/  @!P3 FMUL R137, R137, R137 ;  /* 0x000000898989b220 */ /* 0x010fc80000400000 */
[----:B------:R-:W-:Y:S01]  /*68e0*/  FFMA R159, R152, R159, R137 ;  /* 0x0000009f989f7223 */ /* 0x000fe20000000089 */
[----:B------:R-:W-:Y:S06]  /*68f0*/  BAR.SYNC.DEFER_BLOCKING 0x0 ;  /* 0x0000000000007b1d */ /* 0x000fec0000010000 */
[----:B-1----:R-:W-:Y:S01]  /*6900*/  @P0 CALL.REL.NOINC `(.L_x_0) ;  /* 0x0000001000000944 */ /* 0x002fe20003c00000 */
[----:B------:R-:W-:Y:S05]  /*6910*/  BRA `(.L_x_1) ;  /* 0xffffab3000007947 */ /* 0x000fea000383ffff */
.L_x_0:
[----:B------:R-:W-:Y:S01]  /*6920*/  FADD R161, R161, R160 ;  /* 0x000000a0a1a17221 */ /* 0x000fe20000000000 */
[----:B------:R-:W-:-:S04]  /*6930*/  DEPBAR.LE SB0, 0x0 ;  /* 0x000080000000791a */ /* 0x000fc80000000000 */
[----:B------:R-:W-:Y:S02]  /*6940*/  FADD R2, R19, R7 ;  /* 0x0000000713027221 */ /* 0x000fe40000000000 */
[----:B------:R-:W-:Y:S02]  /*6950*/  FADD R161, R28, R161 ;  /* 0x000000a11ca17221 */ /* 0x000fe40000000000 */
[----:B------:R-:W-:Y:S02]  /*6960*/  FADD R12, R13, R12 ;  /* 0x0000000c0d0c7221 */ /* 0x000fe40000000000 */
[----:B------:R-:W-:Y:S02]  /*6970*/  FADD R2, R23, R2 ;  /* 0x0000000217027221 */ /* 0x000fe40000000000 */
[----:B------:R-:W-:Y:S02]  /*6980*/  FADD R30, R30, R161 ;  /* 0x000000a11e1e7221 */ /* 0x000fe40000000000 */
[----:B------:R-:W-:-:S02]  /*6990*/  FADD R11, R11, R12 ;  /* 0x0000000c0b0b7221 */ /* 0x000fc40000000000 */
        /* <DEDUP_REMOVED lines=14> */
[----:B------:R-:W-:Y:S01]  /*6a80*/  FADD R9, R9, R6 ;  /* 0x0000000609097221 */ /* 0x000fe20000000000 */
[----:B------:R-:W1:Y:S01]  /*6a90*/  SHFL.BFLY PT, R2, R157, 0x2, 0x1f ;  /* 0x0c401f009d027f89 */ /* 0x000e6200000e0000 */
[----:B------:R-:W-:Y:S02]  /*6aa0*/  FADD R27, R26, R27 ;  /* 0x0000001b1a1b7221 */ /* 0x000fe40000000000 */
[----:B------:R-:W-:Y:S02]  /*6ab0*/  FADD R15, R15, R16 ;  /* 0x000000100f0f7221 */ /* 0x000fe40000000000 */
[----:B------:R-:W-:-:S02]  /*6ac0*/  FADD R9, R8, R9 ;  /* 0x0000000908097221 */ /* 0x000fc40000000000 */
[----:B------:R-:W2:Y:S01]  /*6ad0*/  SHFL.BFLY PT, R8, R27, 0x2, 0x1f ;  /* 0x0c401f001b087f89 */ /* 0x000ea200000e0000 */
[----:B------:R-:W-:Y:S02]  /*6ae0*/  FADD R15, R20, R15 ;  /* 0x0000000f140f7221 */ /* 0x000fe40000000000 */
[----:B------:R-:W-:Y:S01]  /*6af0*/  FMUL R29, R32, 0.25 ;  /* 0x3e800000201d7820 */ /* 0x000fe20000400000 */
[----:B------:R-:W3:Y:S01]  /*6b00*/  SHFL.BFLY PT, R4, R9, 0x2, 0x1f ;  /* 0x0c401f0009047f89 */ /* 0x000ee200000e0000 */
[----:B------:R-:W-:Y:S02]  /*6b10*/  FADD R22, R22, R15 ;  /* 0x0000000f16167221 */ /* 0x000fe40000000000 */
[----:B------:R-:W-:Y:S02]  /*6b20*/  FMUL R13, R48, 0.25 ;  /* 0x3e800000300d7820 */ /* 0x000fe40000400000 */
[----:B------:R-:W-:Y:S02]  /*6b30*/  FADD R22, R21, R22 ;  /* 0x0000001615167221 */ /* 0x000fe40000000000 */
[----:B------:R-:W-:-:S02]  /*6b40*/  FMUL R18, R61, 0.25 ;  /* 0x3e8000003d127820 */ /* 0x000fc40000400000 */
[----:B------:R-:W-:Y:S01]  /*6b50*/  FMUL R31, R68, 0.25 ;  /* 0x3e800000441f7820 */ /* 0x000fe20000400000 */
[----:B------:R-:W4:Y:S01]  /*6b60*/  SHFL.BFLY PT, R5, R22, 0x2, 0x1f ;  /* 0x0c401f0016057f89 */ /* 0x000f2200000e0000 */
[----:B------:R-:W-:Y:S02]  /*6b70*/  FMUL R15, R86, 0.25 ;  /* 0x3e800000560f7820 */ /* 0x000fe40000400000 */
[----:B-1----:R-:W-:Y:S02]  /*6b80*/  FADD R2, R157, R2 ;  /* 0x000000029d027221 */ /* 0x002fe40000000000 */
[----:B------:R-:W-:Y:S02]  /*6b90*/  FMUL R17, R54, 0.25 ;  /* 0x3e80000036117820 */ /* 0x000fe40000400000 */
[----:B------:R-:W-:Y:S01]  /*6ba0*/  FMUL R21, R50, 0.25 ;  /* 0x3e80000032157820 */ /* 0x000fe20000400000 */
[----:B------:R-:W1:Y:S01]  /*6bb0*/  SHFL.BFLY PT, R3, R2, 0x1, 0x1f ;  /* 0x0c201f0002037f89 */ /* 0x000e6200000e0000 */
[----:B------:R-:W-:-:S02]  /*6bc0*/  IMAD R213, R204, 0x44, R213 ;  /* 0x00000044ccd57824 */ /* 0x000fc400078e02d5 */
[----:B--2---:R-:W-:Y:S02]  /*6bd0*/  FADD R8, R27, R8 ;  /* 0x000000081b087221 */ /* 0x004fe40000000000 */
[----:B------:R-:W-:Y:S02]  /*6be0*/  FMUL R19, R74, 0.25 ;  /* 0x3e8000004a137820 */ /* 0x000fe40000400000 */
[----:B---3--:R-:W-:Y:S01]  /*6bf0*/  FADD R6, R9, R4 ;  /* 0x0000000409067221 */ /* 0x008fe20000000000 */
[----:B------:R-:W2:Y:S01]  /*6c00*/  SHFL.BFLY PT, R11, R8, 0x1, 0x1f ;  /* 0x0c201f00080b7f89 */ /* 0x000ea200000e0000 */
[----:B------:R-:W-:Y:S02]  /*6c10*/  FMUL R9, R76, 0.25 ;  /* 0x3e8000004c097820 */ /* 0x000fe40000400000 */
[----:B------:R-:W-:Y:S01]  /*6c20*/  FMUL R23, R94, 0.25 ;  /* 0x3e8000005e177820 */ /* 0x000fe20000400000 */
[----:B------:R-:W3:Y:S01]  /*6c30*/  SHFL.BFLY PT, R7, R6, 0x1, 0x1f ;  /* 0x0c201f0006077f89 */ /* 0x000ee200000e0000 */
[----:B------:R-:W-:-:S02]  /*6c40*/  FMUL R25, R62, 0.25 ;  /* 0x3e8000003e197820 */ /* 0x000fc40000400000 */
[----:B------:R-:W-:Y:S02]  /*6c50*/  IMAD R202, R204, 0x44, R202 ;  /* 0x00000044ccca7824 */ /* 0x000fe400078e02ca */
[----:B----4-:R-:W-:Y:S02]  /*6c60*/  FADD R5, R22, R5 ;  /* 0x0000000516057221 */ /* 0x010fe40000000000 */
[----:B------:R-:W-:Y:S02]  /*6c70*/  IMAD R200, R204, 0x44, R200 ;  /* 0x00000044ccc87824 */ /* 0x000fe400078e02c8 */
[----:B------:R-:W-:Y:S01]  /*6c80*/  FMUL R27, R64, 0.25 ;  /* 0x3e800000401b7820 */ /* 0x000fe20000400000 */
[----:B------:R-:W4:Y:S01]  /*6c90*/  SHFL.BFLY PT, R4, R5, 0x1, 0x1f ;  /* 0x0c201f0005047f89 */ /* 0x000f2200000e0000 */
[----:B------:R-:W-:Y:S02]  /*6ca0*/  IMAD R198, R204, 0x44, R198 ;  /* 0x00000044ccc67824 */ /* 0x000fe400078e02c6 */
[----:B-1----:R-:W-:-:S02]  /*6cb0*/  FADD R3, R2, R3 ;  /* 0x0000000302037221 */ /* 0x002fc40000000000 */
[----:B------:R-:W-:Y:S02]  /*6cc0*/  FMUL R2, R77, 0.25 ;  /* 0x3e8000004d027820 */ /* 0x000fe40000400000 */
[----:B------:R-:W-:Y:S01]  /*6cd0*/  FMUL R26, R43, 0.25 ;  /* 0x3e8000002b1a7820 */ /* 0x000fe20000400000 */
[----:B------:R-:W-:Y:S01]  /*6ce0*/  BAR.SYNC.DEFER_BLOCKING 0x0 ;  /* 0x0000000000007b1d */ /* 0x000fe20000010000 */
[C---:B------:R-:W-:Y:S01]  /*6cf0*/  FSETP.GT.AND P3, PT, |R3|.reuse, 8.50705917302346158658e+37, PT ;  /* 0x7e8000000300780b */ /* 0x040fe20003f64200 */
[----:B--2---:R-:W-:Y:S01]  /*6d00*/  FADD R11, R8, R11 ;  /* 0x0000000b080b7221 */ /* 0x004fe20000000000 */
[----:B------:R-:W-:Y:S01]  /*6d10*/  FSETP.GEU.AND P1, PT, |R3|, 1.175494350822287508e-38, PT ;  /* 0x008000000300780b */ /* 0x000fe20003f2e200 */
[----:B------:R-:W-:Y:S01]  /*6d20*/  FMUL R8, R85, 0.25 ;  /* 0x3e80000055087820 */ /* 0x000fe20000400000 */
[----:B------:R-:W-:Y:S01]  /*6d30*/  FSEL R76, R9, R76, P3 ;  /* 0x0000004c094c7208 */ /* 0x000fe20001800000 */
[----:B---3--:R-:W-:Y:S01]  /*6d40*/  FADD R7, R6, R7 ;  /* 0x0000000706077221 */ /* 0x008fe20000000000 */
[----:B------:R-:W-:Y:S01]  /*6d50*/  FSETP.GT.AND P2, PT, |R11|, 8.50705917302346158658e+37, PT ;  /* 0x7e8000000b00780b */ /* 0x000fe20003f44200 */
[----:B------:R-:W-:Y:S01]  /*6d60*/  FMUL R6, R81, 0.25 ;  /* 0x3e80000051067820 */ /* 0x000fe20000400000 */
[----:B------:R-:W-:Y:S01]  /*6d70*/  FSEL R12, R8, R85, P3 ;  /* 0x00000055080c7208 */ /* 0x000fe20001800000 */
[----:B------:R-:W-:Y:S01]  /*6d80*/  FMUL R8, R73, 0.25 ;  /* 0x3e80000049087820 */ /* 0x000fe20000400000 */
[----:B------:R-:W-:Y:S01]  /*6d90*/  FSETP.GT.AND P5, PT, |R7|, 8.50705917302346158658e+37, PT ;  /* 0x7e8000000700780b */ /* 0x000fe20003fa4200 */
[----:B------:R-:W-:Y:S01]  /*6da0*/  FMUL R9, R84, 0.25 ;  /* 0x3e80000054097820 */ /* 0x000fe20000400000 */
[----:B------:R-:W-:Y:S01]  /*6db0*/  FSEL R10, R6, R81, P3 ;  /* 0x00000051060a7208 */ /* 0x000fe20001800000 */
[----:B------:R-:W-:Y:S01]  /*6dc0*/  FMUL R6, R53, 0.25 ;  /* 0x3e80000035067820 */ /* 0x000fe20000400000 */
[----:B------:R-:W-:Y:S01]  /*6dd0*/  FSEL R16, R8, R73, P3 ;  /* 0x0000004908107208 */ /* 0x000fe20001800000 */
[----:B------:R-:W-:Y:S01]  /*6de0*/  FMUL R8, R93, 0.25 ;  /* 0x3e8000005d087820 */ /* 0x000fe20000400000 */
[----:B------:R-:W-:Y:S01]  /*6df0*/  FSEL R84, R9, R84, P3 ;  /* 0x0000005409547208 */ /* 0x000fe20001800000 */
[----:B----4-:R-:W-:Y:S01]  /*6e00*/  FADD R4, R5, R4 ;  /* 0x0000000405047221 */ /* 0x010fe20000000000 */
[----:B------:R-:W-:Y:S01]  /*6e10*/  FSEL R14, R6, R53, P3 ;  /* 0x00000035060e7208 */ /* 0x000fe20001800000 */
        /* <DEDUP_REMOVED lines=17> */
[C---:B------:R-:W-:Y:S01]  /*6f30*/  FSETP.GEU.AND P0, PT, |R4|.reuse, 1.175494350822287508e-38, PT ;  /* 0x008000000400780b */ /* 0x040fe20003f0e200 */
[----:B------:R-:W-:Y:S01]  /*6f40*/  @P4 FMUL R4, R4, 0.25 ;  /* 0x3e80000004044820 */ /* 0x000fe20000400000 */
        /* <DEDUP_REMOVED lines=17> */
[----:B------:R-:W-:Y:S01]  /*7060*/  @!P0 FMUL R4, R4, 16777216 ;  /* 0x4b80000004048820 */ /* 0x000fe20000400000 */
[----:B------:R-:W-:Y:S01]  /*7070*/  FSEL R89, R6, R33, P5 ;  /* 0x0000002106597208 */ /* 0x000fe20002800000 */
[----:B------:R-:W-:Y:S01]  /*7080*/  FMUL R6, R69, 0.25 ;  /* 0x3e80000045067820 */ /* 0x000fe20000400000 */
[----:B------:R-:W-:Y:S01]  /*7090*/  FSEL R103, R8, R37, P5 ;  /* 0x0000002508677208 */ /* 0x000fe20002800000 */
[----:B------:R-:W-:Y:S01]  /*70a0*/  FMUL R8, R41, 0.25 ;  /* 0x3e80000029087820 */ /* 0x000fe20000400000 */
[----:B------:R-:W-:Y:S01]  /*70b0*/  FSEL R91, R29, R44, P5 ;  /* 0x0000002c1d5b7208 */ /* 0x000fe20002800000 */
[----:B------:R-:W-:Y:S01]  /*70c0*/  @P3 FMUL R3, R3, 0.25 ;  /* 0x3e80000003033820 */ /* 0x000fe20000400000 */
[----:B------:R-:W-:Y:S01]  /*70d0*/  FSEL R69, R6, R69, P5 ;  /* 0x0000004506457208 */ /* 0x000fe20002800000 */
[----:B------:R-:W-:Y:S01]  /*70e0*/  FMUL R5, R92, 0.25 ;  /* 0x3e8000005c057820 */ /* 0x000fe20000400000 */
[----:B------:R-:W-:Y:S01]  /*70f0*/  FSEL R113, R8, R41, P5 ;  /* 0x0000002908717208 */ /* 0x000fe20002800000 */
[----:B------:R-:W-:Y:S01]  /*7100*/  FMUL R29, R104, 0.25 ;  /* 0x3e800000681d7820 */ /* 0x000fe20000400000 */
[----:B------:R-:W1:Y:S01]  /*7110*/  MUFU.RCP R4, R4 ;  /* 0x0000000400047308 */ /* 0x000e620000001000 */
        /* <DEDUP_REMOVED lines=10> */
[----:B------:R-:W-:Y:S01]  /*71c0*/  FMUL R6, R57, 0.25 ;  /* 0x3e80000039067820 */ /* 0x000fe20000400000 */
[----:B------:R-:W2:Y:S01]  /*71d0*/  MUFU.RCP R3, R3 ;  /* 0x0000000300037308 */ /* 0x000ea20000001000 */
        /* <DEDUP_REMOVED lines=12> */
[----:B------:R-:W-:Y:S01]  /*72a0*/  @!P0 FMUL R9, R9, 16777216 ;  /* 0x4b80000009098820 */ /* 0x000fe20000400000 */
[----:B------:R-:W-:Y:S01]  /*72b0*/  FSEL R13, R13, R82, P4 ;  /* 0x000000520d0d7208 */ /* 0x000fe20002000000 */
[----:B------:R-:W-:Y:S01]  /*72c0*/  @!P1 FMUL R76, R76, 16777216 ;  /* 0x4b8000004c4c9820 */ /* 0x000fe20000400000 */
[----:B------:R-:W-:Y:S01]  /*72d0*/  FSEL R75, R18, R75, P4 ;  /* 0x0000004b124b7208 */ /* 0x000fe20002000000 */
[----:B-1----:R-:W-:Y:S01]  /*72e0*/  FMUL R9, R4, R9 ;  /* 0x0000000904097220 */ /* 0x002fe20000400000 */
[----:B------:R-:W-:Y:S01]  /*72f0*/  FSEL R97, R31, R68, P5 ;  /* 0x000000441f617208 */ /* 0x000fe20002800000 */
[----:B------:R-:W-:Y:S01]  /*7300*/  @!P1 FMUL R2, R2, 16777216 ;  /* 0x4b80000002029820 */ /* 0x000fe20000400000 */
[----:B------:R-:W-:Y:S01]  /*7310*/  FSEL R18, R6, R67, P2 ;  /* 0x0000004306127208 */ /* 0x000fe20001000000 */
[----:B------:R-:W-:Y:S01]  /*7320*/  FMUL R6, R47, 0.25 ;  /* 0x3e8000002f067820 */ /* 0x000fe20000400000 */
[----:B------:R-:W-:Y:S01]  /*7330*/  FSEL R68, R8, R59, P2 ;  /* 0x0000003b08447208 */ /* 0x000fe20001000000 */
[----:B------:R-:W-:Y:S01]  /*7340*/  FMUL R8, R4, R5 ;  /* 0x0000000504087220 */ /* 0x000fe20000400000 */
[----:B------:R-:W-:Y:S01]  /*7350*/  FSETP.GEU.AND P3, PT, |R7|, 1.175494350822287508e-38, PT ;  /* 0x008000000700780b */ /* 0x000fe20003f6e200 */
[----:B------:R-:W-:Y:S01]  /*7360*/  @!P1 FMUL R80, R80, 16777216 ;  /* 0x4b80000050509820 */ /* 0x000fe20000400000 */
[----:B------:R-:W-:Y:S01]  /*7370*/  FSEL R15, R15, R86, P4 ;  /* 0x000000560f0f7208 */ /* 0x000fe20002000000 */
[----:B------:R-:W-:Y:S01]  /*7380*/  @!P1 FMUL R10, R10, 16777216 ;  /* 0x4b8000000a0a9820 */ /* 0x000fe20000400000 */
[----:B------:R-:W-:Y:S01]  /*7390*/  FSEL R17, R17, R54, P4 ;  /* 0x0000003611117208 */ /* 0x000fe20002000000 */
[----:B------:R-:W-:Y:S01]  /*73a0*/  @!P0 FMUL R13, R13, 16777216 ;  /* 0x4b8000000d0d8820 */ /* 0x000fe20000400000 */
[----:B------:R-:W-:Y:S01]  /*73b0*/  FSEL R21, R21, R50, P4 ;  /* 0x0000003215157208 */ /* 0x000fe20002000000 */
[----:B------:R-:W-:Y:S01]  /*73c0*/  @!P0 FMUL R83, R83, 16777216 ;  /* 0x4b80000053538820 */ /* 0x000fe20000400000 */
[----:B------:R-:W-:Y:S01]  /*73d0*/  FSEL R50, R6, R47, P2 ;  /* 0x0000002f06327208 */ /* 0x000fe20001000000 */
[C---:B--2---:R-:W-:Y:S01]  /*73e0*/  FMUL R76, R3.reuse, R76 ;  /* 0x0000004c034c7220 */ /* 0x044fe20000400000 */
[----:B------:R1:W-:Y:S01]  /*73f0*/  STS.64 [R213.X4+0x880], R8 ;  /* 0x00088008d5007388 */ /* 0x0003e20000004a00 */
[----:B------:R-:W-:Y:S01]  /*7400*/  FMUL R77, R3, R2 ;  /* 0x00000002034d7220 */ /* 0x000fe20000400000 */
[----:B------:R-:W-:Y:S01]  /*7410*/  FSEL R19, R19, R74, P4 ;  /* 0x0000004a13137208 */ /* 0x000fe20002000000 */
[----:B------:R-:W-:Y:S01]  /*7420*/  @!P1 FMUL R84, R84, 16777216 ;  /* 0x4b80000054549820 */ /* 0x000fe20000400000 */
[----:B------:R-:W-:Y:S01]  /*7430*/  FSEL R23, R23, R94, P4 ;  /* 0x0000005e17177208 */ /* 0x000fe20002000000 */
[----:B------:R-:W-:Y:S01]  /*7440*/  @!P1 FMUL R12, R12, 16777216 ;  /* 0x4b8000000c0c9820 */ /* 0x000fe20000400000 */
[----:B------:R-:W-:Y:S01]  /*7450*/  FSEL R25, R25, R62, P4 ;  /* 0x0000003e19197208 */ /* 0x000fe20002000000 */
[C---:B------:R-:W-:Y:S01]  /*7460*/  FMUL R80, R3.reuse, R80 ;  /* 0x0000005003507220 */ /* 0x040fe20000400000 */
[----:B------:R-:W-:Y:S01]  /*7470*/  STS.64 [R213.X4], R76 ;  /* 0x0000004cd5007388 */ /* 0x000fe20000004a00 */
[----:B------:R-:W-:Y:S01]  /*7480*/  FMUL R81, R3, R10 ;  /* 0x0000000a03517220 */ /* 0x000fe20000400000 */
[----:B------:R-:W-:Y:S01]  /*7490*/  FSETP.GEU.AND P4, PT, |R11|, 1.175494350822287508e-38, PT ;  /* 0x008000000b00780b */ /* 0x000fe20003f8e200 */
[----:B------:R-:W-:Y:S01]  /*74a0*/  FMUL R6, R71, 0.25 ;  /* 0x3e80000047067820 */ /* 0x000fe20000400000 */
[----:B------:R-:W-:Y:S01]  /*74b0*/  FSEL R27, R27, R64, P5 ;  /* 0x000000401b1b7208 */ /* 0x000fe20002800000 */
[----:B------:R-:W-:Y:S01]  /*74c0*/  @!P0 FMUL R15, R15, 16777216 ;  /* 0x4b8000000f0f8820 */ /* 0x000fe20000400000 */
[----:B------:R-:W-:Y:S01]  /*74d0*/  STS.64 [R213.X4+0x20], R80 ;  /* 0x00002050d5007388 */ /* 0x000fe20000004a00 */
[----:B------:R-:W-:Y:S01]  /*74e0*/  @!P0 FMUL R87, R87, 16777216 ;  /* 0x4b80000057578820 */ /* 0x000fe20000400000 */
[----:B------:R-:W-:Y:S01]  /*74f0*/  FSEL R54, R6, R71, P2 ;  /* 0x0000004706367208 */ /* 0x000fe20001000000 */
[----:B-1----:R-:W-:Y:S01]  /*7500*/  FMUL R8, R4, R13 ;  /* 0x0000000d04087220 */ /* 0x002fe20000400000 */
[----:B------:R-:W-:Y:S01]  /*7510*/  SHF.L.U32 R2, R0, 0x2, RZ ;  /* 0x0000000200027819 */ /* 0x000fe200000006ff */
[----:B------:R-:W-:Y:S01]  /*7520*/  FMUL R9, R4, R83 ;  /* 0x0000005304097220 */ /* 0x000fe20000400000 */
[----:B------:R-:W-:Y:S01]  /*7530*/  FSEL R78, R26, R43, P2 ;  /* 0x0000002b1a4e7208 */ /* 0x000fe20001000000 */
[----:B------:R-:W-:Y:S01]  /*7540*/  @!P1 FMUL R52, R52, 16777216 ;  /* 0x4b80000034349820 */ /* 0x000fe20000400000 */
[----:B------:R-:W-:Y:S01]  /*7550*/  SHF.R.U32.HI R0, RZ, 0x4, R0 ;  /* 0x00000004ff007819 */ /* 0x000fe20000011600 */
[----:B------:R-:W-:Y:S01]  /*7560*/  @!P1 FMUL R14, R14, 16777216 ;  /* 0x4b8000000e0e9820 */ /* 0x000fe20000400000 */
[----:B------:R1:W-:Y:S01]  /*7570*/  STS.64 [R202.X4+0x880], R8 ;  /* 0x00088008ca007388 */ /* 0x0003e20000004a00 */
[----:B------:R-:W-:Y:S01]  /*7580*/  @!P0 FMUL R17, R17, 16777216 ;  /* 0x4b80000011118820 */ /* 0x000fe20000400000 */
[----:B------:R-:W-:Y:S01]  /*7590*/  SGXT.U32 R0, R0, 0x3 ;  /* 0x000000030000781a */ /* 0x000fe20000000000 */
[----:B------:R-:W-:-:S02]  /*75a0*/  @!P0 FMUL R55, R55, 16777216 ;  /* 0x4b80000037378820 */ /* 0x000fc40000400000 */
[C---:B------:R-:W-:Y:S01]  /*75b0*/  FMUL R84, R3.reuse, R84 ;  /* 0x0000005403547220 */ /* 0x040fe20000400000 */
[----:B------:R-:W-:Y:S01]  /*75c0*/  LOP3.LUT R0, R0, UR7, RZ, 0xfc, !PT ;  /* 0x0000000700007c12 */ /* 0x000fe2000f8efcff */
[----:B------:R-:W-:Y:S02]  /*75d0*/  FMUL R85, R3, R12 ;  /* 0x0000000c03557220 */ /* 0x000fe40000400000 */
[----:B------:R-:W-:Y:S01]  /*75e0*/  @P5 FMUL R7, R7, 0.25 ;  /* 0x3e80000007075820 */ /* 0x000fe20000400000 */
[----:B------:R-:W-:Y:S01]  /*75f0*/  SHF.L.U32 R0, R0, 0x6, RZ ;  /* 0x0000000600007819 */ /* 0x000fe200000006ff */
[C---:B------:R-:W-:Y:S01]  /*7600*/  FMUL R12, R4.reuse, R15 ;  /* 0x0000000f040c7220 */ /* 0x040fe20000400000 */
[----:B------:R-:W-:Y:S01]  /*7610*/  STS.64 [R213.X4+0x40], R84 ;  /* 0x00004054d5007388 */ /* 0x000fe20000004a00 */
[----:B------:R-:W-:Y:S02]  /*7620*/  FMUL R13, R4, R87 ;  /* 0x00000057040d7220 */ /* 0x000fe40000400000 */
[----:B------:R-:W-:-:S02]  /*7630*/  FMUL R31, R36, 0.25 ;  /* 0x3e800000241f7820 */ /* 0x000fc40000400000 */
[C---:B------:R-:W-:Y:S01]  /*7640*/  FMUL R52, R3.reuse, R52 ;  /* 0x0000003403347220 */ /* 0x040fe20000400000 */
[----:B------:R2:W-:Y:S01]  /*7650*/  STS.64 [R200.X4+0x880], R12 ;  /* 0x0008800cc8007388 */ /* 0x0005e20000004a00 */
[----:B------:R-:W-:Y:S01]  /*7660*/  FMUL R53, R3, R14 ;  /* 0x0000000e03357220 */ /* 0x000fe20000400000 */
[----:B------:R-:W-:Y:S01]  /*7670*/  FSEL R101, R31, R36, P5 ;  /* 0x000000241f657208 */ /* 0x000fe20002800000 */
[----:B------:R-:W-:Y:S02]  /*7680*/  FMUL R6, R39, 0.25 ;  /* 0x3e80000027067820 */ /* 0x000fe40000400000 */
[C---:B-1----:R-:W-:Y:S01]  /*7690*/  FMUL R8, R4.reuse, R17 ;  /* 0x0000001104087220 */ /* 0x042fe20000400000 */
[----:B------:R-:W-:Y:S01]  /*76a0*/  STS.64 [R213.X4+0x60], R52 ;  /* 0x00006034d5007388 */ /* 0x000fe20000004a00 */
[----:B------:R-:W-:Y:S01]  /*76b0*/  FMUL R9, R4, R55 ;  /* 0x0000003704097220 */ /* 0x000fe20000400000 */
[----:B------:R-:W-:Y:S01]  /*76c0*/  FSEL R64, R6, R39, P2 ;  /* 0x0000002706407208 */ /* 0x000fe20001000000 */
[----:B------:R-:W-:-:S02]  /*76d0*/  @!P3 FMUL R7, R7, 16777216 ;  /* 0x4b8000000707b820 */ /* 0x000fc40000400000 */
[----:B------:R-:W-:Y:S01]  /*76e0*/  @!P1 FMUL R72, R72, 16777216 ;  /* 0x4b80000048489820 */ /* 0x000fe20000400000 */
[----:B------:R1:W-:Y:S01]  /*76f0*/  STS.64 [R198.X4+0x880], R8 ;  /* 0x00088008c6007388 */ /* 0x0003e20000004a00 */
[----:B------:R-:W-:Y:S01]  /*7700*/  @!P1 FMUL R16, R16, 16777216 ;  /* 0x4b80000010109820 */ /* 0x000fe20000400000 */
[----:B------:R3:W4:Y:S01]  /*7710*/  MUFU.RCP R36, R7 ;  /* 0x0000000700247308 */ /* 0x0007220000001000 */
[----:B------:R-:W-:Y:S02]  /*7720*/  @!P1 FMUL R48, R48, 16777216 ;  /* 0x4b80000030309820 */ /* 0x000fe40000400000 */
[----:B------:R-:W-:Y:S02]  /*7730*/  @!P1 FMUL R20, R20, 16777216 ;  /* 0x4b80000014149820 */ /* 0x000fe40000400000 */
[----:B------:R-:W-:Y:S02]  /*7740*/  @!P0 FMUL R19, R19, 16777216 ;  /* 0x4b80000013138820 */ /* 0x000fe40000400000 */
[----:B------:R-:W-:-:S02]  /*7750*/  @!P0 FMUL R75, R75, 16777216 ;  /* 0x4b8000004b4b8820 */ /* 0x000fc40000400000 */
[----:B------:R-:W-:Y:S02]  /*7760*/  @!P0 FMUL R21, R21, 16777216 ;  /* 0x4b80000015158820 */ /* 0x000fe40000400000 */
[----:B------:R-:W-:Y:S02]  /*7770*/  @!P0 FMUL R51, R51, 16777216 ;  /* 0x4b80000033338820 */ /* 0x000fe40000400000 */
        /* <DEDUP_REMOVED lines=8> */
[----:B------:R-:W-:Y:S02]  /*7800*/  FMUL R29, R66, 0.25 ;  /* 0x3e800000421d7820 */ /* 0x000fe40000400000 */
[----:B------:R-:W-:-:S02]  /*7810*/  FMUL R72, R3, R72 ;  /* 0x0000004803487220 */ /* 0x000fc40000400000 */
[----:B------:R-:W-:Y:S01]  /*7820*/  FMUL R73, R3, R16 ;  /* 0x0000001003497220 */ /* 0x000fe20000400000 */
[----:B------:R-:W-:Y:S01]  /*7830*/  FSEL R66, R29, R66, P2 ;  /* 0x000000421d427208 */ /* 0x000fe20001000000 */
[C---:B------:R-:W-:Y:S02]  /*7840*/  FMUL R48, R3.reuse, R48 ;  /* 0x0000003003307220 */ /* 0x040fe40000400000 */
[----:B------:R-:W-:Y:S01]  /*7850*/  FMUL R49, R3, R20 ;  /* 0x0000001403317220 */ /* 0x000fe20000400000 */
[----:B------:R-:W-:Y:S01]  /*7860*/  STS.64 [R213.X4+0x80], R72 ;  /* 0x00008048d5007388 */ /* 0x000fe20000004a00 */
[C---:B--2---:R-:W-:Y:S02]  /*7870*/  FMUL R12, R4.reuse, R19 ;  /* 0x00000013040c7220 */ /* 0x044fe40000400000 */
[C---:B------:R-:W-:Y:S01]  /*7880*/  FMUL R13, R4.reuse, R75 ;  /* 0x0000004b040d7220 */ /* 0x040fe20000400000 */
[----:B------:R2:W-:Y:S01]  /*7890*/  STS.64 [R213.X4+0xa0], R48 ;  /* 0x0000a030d5007388 */ /* 0x0005e20000004a00 */
[----:B------:R-:W-:-:S02]  /*78a0*/  FMUL R14, R4, R21 ;  /* 0x00000015040e7220 */ /* 0x000fc40000400000 */
[C---:B------:R-:W-:Y:S01]  /*78b0*/  FMUL R15, R4.reuse, R51 ;  /* 0x00000033040f7220 */ /* 0x040fe20000400000 */
[----:B------:R-:W-:Y:S01]  /*78c0*/  STS.64 [R213.X4+0x900], R12 ;  /* 0x0009000cd5007388 */ /* 0x000fe20000004a00 */
[C---:B------:R-:W-:Y:S02]  /*78d0*/  FMUL R92, R3.reuse, R92 ;  /* 0x0000005c035c7220 */ /* 0x040fe40000400000 */
[C---:B------:R-:W-:Y:S01]  /*78e0*/  FMUL R93, R3.reuse, R22 ;  /* 0x00000016035d7220 */ /* 0x040fe20000400000 */
[----:B------:R-:W-:Y:S01]  /*78f0*/  STS.64 [R213.X4+0x920], R14 ;  /* 0x0009200ed5007388 */ /* 0x000fe20000004a00 */
[C---:B------:R-:W-:Y:S02]  /*7900*/  FMUL R60, R3.reuse, R60 ;  /* 0x0000003c033c7220 */ /* 0x040fe40000400000 */
[----:B------:R-:W-:Y:S01]  /*7910*/  FMUL R61, R3, R24 ;  /* 0x00000018033d7220 */ /* 0x000fe20000400000 */
[----:B------:R-:W-:Y:S01]  /*7920*/  STS.64 [R213.X4+0xc0], R92 ;  /* 0x0000c05cd5007388 */ /* 0x000fe20000004a00 */
[----:B------:R-:W-:Y:S01]  /*7930*/  FMUL R6, R4, R23 ;  /* 0x0000001704067220 */ /* 0x000fe20000400000 */
[----:B------:R-:W-:Y:S01]  /*7940*/  LOP3.LUT R3, R2, 0x3c, RZ, 0xc0, !PT ;  /* 0x0000003c02037812 */ /* 0x000fe200078ec0ff */
[C---:B---3--:R-:W-:Y:S01]  /*7950*/  FMUL R7, R4.reuse, R95 ;  /* 0x0000005f04077220 */ /* 0x048fe20000400000 */
[----:B------:R-:W-:Y:S01]  /*7960*/  STS.64 [R213.X4+0xe0], R60 ;  /* 0x0000e03cd5007388 */ /* 0x000fe20000004a00 */
[----:B-1----:R-:W-:Y:S01]  /*7970*/  FMUL R8, R4, R25 ;  /* 0x0000001904087220 */ /* 0x002fe20000400000 */
[----:B------:R-:W-:Y:S01]  /*7980*/  LOP3.LUT R2, R0, 0x200, RZ, 0xfc, !PT ;  /* 0x0000020000027812 */ /* 0x000fe200078efcff */
[----:B------:R-:W-:Y:S01]  /*7990*/  FMUL R9, R4, R63 ;  /* 0x0000003f04097220 */ /* 0x000fe20000400000 */
[----:B------:R-:W-:Y:S01]  /*79a0*/  STS.64 [R213.X4+0x940], R6 ;  /* 0x00094006d5007388 */ /* 0x000fe20000004a00 */
[----:B------:R-:W-:-:S02]  /*79b0*/  FMUL R31, R40, 0.25 ;  /* 0x3e800000281f7820 */ /* 0x000fc40000400000 */
[----:B------:R-:W-:Y:S01]  /*79c0*/  @P2 FMUL R11, R11, 0.25 ;  /* 0x3e8000000b0b2820 */ /* 0x000fe20000400000 */
[----:B------:R-:W-:Y:S01]  /*79d0*/  STS.64 [R213.X4+0x960], R8 ;  /* 0x00096008d5007388 */ /* 0x000fe20000004a00 */
[----:B------:R-:W-:Y:S01]  /*79e0*/  FMUL R29, R34, 0.25 ;  /* 0x3e800000221d7820 */ /* 0x000fe20000400000 */
[----:B------:R-:W-:Y:S01]  /*79f0*/  FSEL R111, R31, R40, P5 ;  /* 0x000000281f6f7208 */ /* 0x000fe20002800000 */
[----:B------:R-:W-:Y:S02]  /*7a00*/  @!P4 FMUL R11, R11, 16777216 ;  /* 0x4b8000000b0bc820 */ /* 0x000fe40000400000 */
[----:B------:R-:W-:Y:S01]  /*7a10*/  FMUL R31, R46, 0.25 ;  /* 0x3e8000002e1f7820 */ /* 0x000fe20000400000 */
[----:B------:R-:W-:Y:S01]  /*7a20*/  FSEL R40, R29, R34, P2 ;  /* 0x000000221d287208 */ /* 0x000fe20001000000 */
[----:B------:R-:W-:Y:S01]  /*7a30*/  FMUL R29, R70, 0.25 ;  /* 0x3e800000461d7820 */ /* 0x000fe20000400000 */
[----:B------:R-:W1:Y:S01]  /*7a40*/  MUFU.RCP R37, R11 ;  /* 0x0000000b00257308 */ /* 0x000e620000001000 */
[----:B------:R-:W-:Y:S01]  /*7a50*/  @!P3 FMUL R27, R27, 16777216 ;  /* 0x4b8000001b1bb820 */ /* 0x000fe20000400000 */
[----:B------:R-:W-:Y:S01]  /*7a60*/  FSEL R46, R31, R46, P2 ;  /* 0x0000002e1f2e7208 */ /* 0x000fe20001000000 */
[----:B------:R-:W-:Y:S01]  /*7a70*/  FMUL R31, R38, 0.25 ;  /* 0x3e800000261f7820 */ /* 0x000fe20000400000 */
[----:B------:R-:W-:Y:S01]  /*7a80*/  FSEL R70, R29, R70, P2 ;  /* 0x000000461d467208 */ /* 0x000fe20001000000 */
[----:B------:R-:W-:-:S02]  /*7a90*/  FMUL R29, R106, 0.25 ;  /* 0x3e8000006a1d7820 */ /* 0x000fc40000400000 */
[----:B------:R-:W-:Y:S01]  /*7aa0*/  @!P4 FMUL R18, R18, 16777216 ;  /* 0x4b8000001212c820 */ /* 0x000fe20000400000 */
[----:B------:R-:W-:Y:S01]  /*7ab0*/  FSEL R62, R31, R38, P2 ;  /* 0x000000261f3e7208 */ /* 0x000fe20001000000 */
[----:B------:R-:W-:Y:S01]  /*7ac0*/  FMUL R31, R42, 0.25 ;  /* 0x3e8000002a1f7820 */ /* 0x000fe20000400000 */
[----:B------:R-:W-:Y:S01]  /*7ad0*/  FSEL R106, R29, R106, P2 ;  /* 0x0000006a1d6a7208 */ /* 0x000fe20001000000 */
[----:B------:R-:W-:Y:S02]  /*7ae0*/  FMUL R29, R58, 0.25 ;  /* 0x3e8000003a1d7820 */ /* 0x000fe40000400000 */
[----:B------:R-:W-:Y:S01]  /*7af0*/  IMAD R196, R196, 0x44, R3 ;  /* 0x00000044c4c47824 */ /* 0x000fe200078e0203 */
[----:B------:R-:W-:Y:S01]  /*7b00*/  BAR.SYNC.DEFER_BLOCKING 0x0 ;  /* 0x0000000000007b1d */ /* 0x000fe20000010000 */
[----:B------:R-:W-:Y:S01]  /*7b10*/  FSEL R74, R31, R42, P2 ;  /* 0x0000002a1f4a7208 */ /* 0x000fe20001000000 */
[----:B----4-:R-:W-:Y:S01]  /*7b20*/  FMUL R38, R36, R27 ;  /* 0x0000001b24267220 */ /* 0x010fe20000400000 */
[----:B------:R-:W-:Y:S01]  /*7b30*/  FSEL R58, R29, R58, P2 ;  /* 0x0000003a1d3a7208 */ /* 0x000fe20001000000 */
[----:B-1----:R-:W-:-:S02]  /*7b40*/  FMUL R67, R37, R18 ;  /* 0x0000001225437220 */ /* 0x002fc40000400000 */
[----:B------:R-:W-:Y:S02]  /*7b50*/  @!P3 FMUL R65, R65, 16777216 ;  /* 0x4b8000004141b820 */ /* 0x000fe40000400000 */
[----:B------:R-:W-:Y:S02]  /*7b60*/  @!P4 FMUL R66, R66, 16777216 ;  /* 0x4b8000004242c820 */ /* 0x000fe40000400000 */
[----:B------:R-:W-:Y:S02]  /*7b70*/  FMUL R39, R36, R65 ;  /* 0x0000004124277220 */ /* 0x000fe40000400000 */
[----:B------:R-:W-:Y:S02]  /*7b80*/  @!P3 FMUL R79, R79, 16777216 ;  /* 0x4b8000004f4fb820 */ /* 0x000fe40000400000 */
[----:B------:R-:W-:Y:S02]  /*7b90*/  @!P3 FMUL R89, R89, 16777216 ;  /* 0x4b8000005959b820 */ /* 0x000fe40000400000 */
[----:B------:R-:W-:-:S02]  /*7ba0*/  @!P4 FMUL R40, R40, 16777216 ;  /* 0x4b8000002828c820 */ /* 0x000fc40000400000 */
[----:B------:R-:W-:Y:S02]  /*7bb0*/  @!P4 FMUL R44, R44, 16777216 ;  /* 0x4b8000002c2cc820 */ /* 0x000fe40000400000 */
[----:B------:R-:W-:Y:S02]  /*7bc0*/  @!P3 FMUL R91, R91, 16777216 ;  /* 0x4b8000005b5bb820 */ /* 0x000fe40000400000 */
[----:B------:R-:W-:Y:S01]  /*7bd0*/  @!P3 FMUL R45, R45, 16777216 ;  /* 0x4b8000002d2db820 */ /* 0x000fe20000400000 */
[----:B------:R-:W1:Y:S01]  /*7be0*/  LDS.128 R32, [R196.X4] ;  /* 0x00000000c4207984 */ /* 0x000e620000004c00 */
[----:B------:R-:W-:Y:S02]  /*7bf0*/  @!P4 FMUL R46, R46, 16777216 ;  /* 0x4b8000002e2ec820 */ /* 0x000fe40000400000 */
[----:B------:R-:W-:Y:S01]  /*7c00*/  @!P4 FMUL R50, R50, 16777216 ;  /* 0x4b8000003232c820 */ /* 0x000fe20000400000 */
[----:B------:R-:W3:Y:S01]  /*7c10*/  LDS.128 R12, [R196.X4+0x880] ;  /* 0x00088000c40c7984 */ /* 0x000ee20000004c00 */
[----:B------:R-:W-:-:S02]  /*7c20*/  FMUL R66, R37, R66 ;  /* 0x0000004225427220 */ /* 0x000fc40000400000 */
[----:B------:R-:W-:Y:S01]  /*7c30*/  @!P3 FMUL R97, R97, 16777216 ;  /* 0x4b8000006161b820 */ /* 0x000fe20000400000 */
[----:B------:R-:W4:Y:S01]  /*7c40*/  LDS.128 R16, [R196.X4+0x1100] ;  /* 0x00110000c4107984 */ /* 0x000f220000004c00 */
[----:B------:R-:W-:Y:S02]  /*7c50*/  @!P3 FMUL R69, R69, 16777216 ;  /* 0x4b8000004545b820 */ /* 0x000fe40000400000 */
[C---:B------:R-:W-:Y:S01]  /*7c60*/  FMUL R40, R37.reuse, R40 ;  /* 0x0000002825287220 */ /* 0x040fe20000400000 */
[----:B------:R-:W1:Y:S01]  /*7c70*/  LDS.128 R20, [R196.X4+0x1980] ;  /* 0x00198000c4147984 */ /* 0x000e620000004c00 */
[----:B------:R-:W-:Y:S01]  /*7c80*/  FMUL R41, R37, R44 ;  /* 0x0000002c25297220 */ /* 0x000fe20000400000 */
[----:B------:R-:W-:Y:S01]  /*7c90*/  LOP3.LUT R44, R0, 0x1600, RZ, 0xfc, !PT ;  /* 0x00001600002c7812 */ /* 0x000fe200078efcff */
[----:B------:R-:W-:Y:S01]  /*7ca0*/  @!P4 FMUL R70, R70, 16777216 ;  /* 0x4b8000004646c820 */ /* 0x000fe20000400000 */
[----:B------:R-:W1:Y:S01]  /*7cb0*/  LDS.128 R24, [R196.X4+0x2200] ;  /* 0x00220000c4187984 */ /* 0x000e620000004c00 */
[----:B------:R-:W-:-:S02]  /*7cc0*/  @!P4 FMUL R54, R54, 16777216 ;  /* 0x4b8000003636c820 */ /* 0x000fc40000400000 */
[C---:B------:R-:W-:Y:S01]  /*7cd0*/  FMUL R42, R36.reuse, R91 ;  /* 0x0000005b242a7220 */ /* 0x040fe20000400000 */
[----:B------:R-:W1:Y:S01]  /*7ce0*/  LDS.128 R28, [R196.X4+0x2a80] ;  /* 0x002a8000c41c7984 */ /* 0x000e620000004c00 */
[----:B------:R-:W-:Y:S01]  /*7cf0*/  FMUL R43, R36, R45 ;  /* 0x0000002d242b7220 */ /* 0x000fe20000400000 */
[----:B------:R-:W-:Y:S01]  /*7d00*/  LOP3.LUT R45, R0, 0x1800, RZ, 0xfc, !PT ;  /* 0x00001800002d7812 */ /* 0x000fe200078efcff */
[----:B------:R-:W-:Y:S01]  /*7d10*/  @!P3 FMUL R99, R99, 16777216 ;  /* 0x4b8000006363b820 */ /* 0x000fe20000400000 */
[----:B------:R-:W1:Y:S01]  /*7d20*/  LDS.128 R4, [R196.X4+0x3300] ;  /* 0x00330000c4047984 */ /* 0x000e620000004c00 */
[----:B------:R-:W-:Y:S02]  /*7d30*/  @!P3 FMUL R105, R105, 16777216 ;  /* 0x4b8000006969b820 */ /* 0x000fe40000400000 */
[C---:B------:R-:W-:Y:S01]  /*7d40*/  FMUL R46, R37.reuse, R46 ;  /* 0x0000002e252e7220 */ /* 0x040fe20000400000 */
[----:B------:R-:W1:Y:S01]  /*7d50*/  LDS.128 R8, [R196.X4+0x3b80] ;  /* 0x003b8000c4087984 */ /* 0x000e620000004c00 */
[----:B------:R-:W-:-:S02]  /*7d60*/  FMUL R47, R37, R50 ;  /* 0x00000032252f7220 */ /* 0x000fc40000400000 */
[C---:B--2---:R-:W-:Y:S01]  /*7d70*/  FMUL R48, R36.reuse, R97 ;  /* 0x0000006124307220 */ /* 0x044fe20000400000 */
[----:B------:R-:W-:Y:S01]  /*7d80*/  BAR.SYNC.DEFER_BLOCKING 0x0 ;  /* 0x0000000000007b1d */ /* 0x000fe20000010000 */
[----:B------:R-:W-:Y:S02]  /*7d90*/  FMUL R49, R36, R69 ;  /* 0x0000004524317220 */ /* 0x000fe40000400000 */
[C---:B------:R-:W-:Y:S02]  /*7da0*/  FMUL R70, R37.reuse, R70 ;  /* 0x0000004625467220 */ /* 0x040fe40000400000 */
[----:B------:R-:W-:Y:S02]  /*7db0*/  FMUL R71, R37, R54 ;  /* 0x0000003625477220 */ /* 0x000fe40000400000 */
        /* <DEDUP_REMOVED lines=8> */
[----:B------:R-:W-:Y:S01]  /*7e40*/  @!P4 FMUL R62, R62, 16777216 ;  /* 0x4b8000003e3ec820 */ /* 0x000fe20000400000 */
[----:B------:R2:W-:Y:S01]  /*7e50*/  STS.64 [R213.X4], R38 ;  /* 0x00000026d5007388 */ /* 0x0005e20000004a00 */
[----:B------:R-:W-:Y:S02]  /*7e60*/  @!P4 FMUL R64, R64, 16777216 ;  /* 0x4b8000004040c820 */ /* 0x000fe40000400000 */
[----:B------:R-:W-:Y:S01]  /*7e70*/  @!P4 FMUL R58, R58, 16777216 ;  /* 0x4b8000003a3ac820 */ /* 0x000fe20000400000 */
[----:B------:R-:W-:Y:S01]  /*7e80*/  STS.64 [R213.X4+0x880], R66 ;  /* 0x00088042d5007388 */ /* 0x000fe20000004a00 */
[----:B------:R-:W-:Y:S02]  /*7e90*/  @!P4 FMUL R68, R68, 16777216 ;  /* 0x4b8000004444c820 */ /* 0x000fe40000400000 */
[----:B------:R-:W-:Y:S02]  /*7ea0*/  @!P4 FMUL R74, R74, 16777216 ;  /* 0x4b8000004a4ac820 */ /* 0x000fe40000400000 */
[----:B------:R-:W-:-:S02]  /*7eb0*/  @!P4 FMUL R78, R78, 16777216 ;  /* 0x4b8000004e4ec820 */ /* 0x000fc40000400000 */
[C---:B------:R-:W-:Y:S02]  /*7ec0*/  FMUL R106, R37.reuse, R106 ;  /* 0x0000006a256a7220 */ /* 0x040fe40000400000 */
[C---:B--2---:R-:W-:Y:S02]  /*7ed0*/  FMUL R38, R36.reuse, R79 ;  /* 0x0000004f24267220 */ /* 0x044fe40000400000 */
[----:B------:R-:W-:Y:S02]  /*7ee0*/  FMUL R39, R36, R89 ;  /* 0x0000005924277220 */ /* 0x000fe40000400000 */
[C---:B------:R-:W-:Y:S02]  /*7ef0*/  FMUL R107, R37.reuse, R56 ;  /* 0x00000038256b7220 */ /* 0x040fe40000400000 */
[C---:B------:R-:W-:Y:S01]  /*7f00*/  FMUL R62, R37.reuse, R62 ;  /* 0x0000003e253e7220 */ /* 0x040fe20000400000 */
[----:B------:R2:W-:Y:S01]  /*7f10*/  STS.64 [R213.X4+0x20], R38 ;  /* 0x00002026d5007388 */ /* 0x0005e20000004a00 */
[----:B------:R-:W-:-:S02]  /*7f20*/  FMUL R63, R37, R64 ;  /* 0x00000040253f7220 */ /* 0x000fc40000400000 */
[C---:B------:R-:W-:Y:S01]  /*7f30*/  FMUL R58, R37.reuse, R58 ;  /* 0x0000003a253a7220 */ /* 0x040fe20000400000 */
[----:B------:R1:W-:Y:S01]  /*7f40*/  STS.64 [R202.X4+0x880], R40 ;  /* 0x00088028ca007388 */ /* 0x0003e20000004a00 */
[----:B------:R-:W-:-:S03]  /*7f50*/  FMUL R59, R37, R68 ;  /* 0x00000044253b7220 */ /* 0x000fc60000400000 */
[----:B------:R3:W-:Y:S01]  /*7f60*/  STS.64 [R213.X4+0x40], R42 ;  /* 0x0000402ad5007388 */ /* 0x0007e20000004a00 */
[----:B--2---:R-:W-:-:S03]  /*7f70*/  FMUL R38, R36, R99 ;  /* 0x0000006324267220 */ /* 0x004fc60000400000 */
[----:B------:R2:W-:Y:S01]  /*7f80*/  STS.64 [R200.X4+0x880], R46 ;  /* 0x0008802ec8007388 */ /* 0x0005e20000004a00 */
[C---:B------:R-:W-:Y:S02]  /*7f90*/  FMUL R39, R36.reuse, R105 ;  /* 0x0000006924277220 */ /* 0x040fe40000400000 */
[C---:B-1----:R-:W-:Y:S01]  /*7fa0*/  FMUL R40, R36.reuse, R101 ;  /* 0x0000006524287220 */ /* 0x042fe20000400000 */
[----:B------:R1:W-:Y:S01]  /*7fb0*/  STS.64 [R213.X4+0x60], R48 ;  /* 0x00006030d5007388 */ /* 0x0003e20000004a00 */
[C---:B------:R-:W-:Y:S02]  /*7fc0*/  FMUL R41, R36.reuse, R103 ;  /* 0x0000006724297220 */ /* 0x040fe40000400000 */
[C---:B---3--:R-:W-:Y:S01]  /*7fd0*/  FMUL R42, R36.reuse, R109 ;  /* 0x0000006d242a7220 */ /* 0x048fe20000400000 */
[----:B------:R-:W-:Y:S01]  /*7fe0*/  STS.64 [R198.X4+0x880], R70 ;  /* 0x00088046c6007388 */ /* 0x000fe20000004a00 */
[----:B------:R-:W-:-:S03]  /*7ff0*/  FMUL R43, R36, R57 ;  /* 0x00000039242b7220 */ /* 0x000fc60000400000 */
[----:B------:R3:W-:Y:S01]  /*8000*/  STS.64 [R213.X4+0x80], R38 ;  /* 0x00008026d5007388 */ /* 0x0007e20000004a00 */
[C---:B--2---:R-:W-:Y:S02]  /*8010*/  LOP3.LUT R46, R0.reuse, 0x1a00, RZ, 0xfc, !PT ;  /* 0x00001a00002e7812 */ /* 0x044fe400078efcff */
[C---:B------:R-:W-:Y:S01]  /*8020*/  LOP3.LUT R47, R0.reuse, 0x1c00, RZ, 0xfc, !PT ;  /* 0x00001c00002f7812 */ /* 0x040fe200078efcff */
[----:B------:R-:W-:Y:S01]  /*8030*/  STS.64 [R213.X4+0x900], R106 ;  /* 0x0009006ad5007388 */ /* 0x000fe20000004a00 */
[----:B-1----:R-:W-:Y:S02]  /*8040*/  LOP3.LUT R49, R3, UR11, RZ, 0xfc, !PT ;  /* 0x0000000b03317c12 */ /* 0x002fe4000f8efcff */
[C---:B------:R-:W-:Y:S01]  /*8050*/  LOP3.LUT R3, R0.reuse, 0x400, RZ, 0xfc, !PT ;  /* 0x0000040000037812 */ /* 0x040fe200078efcff */
[----:B------:R1:W-:Y:S01]  /*8060*/  STS.64 [R213.X4+0xa0], R40 ;  /* 0x0000a028d5007388 */ /* 0x0003e20000004a00 */
[----:B------:R-:W-:Y:S02]  /*8070*/  LOP3.LUT R48, R0, 0x1e00, RZ, 0xfc, !PT ;  /* 0x00001e0000307812 */ /* 0x000fe400078efcff */
[----:B------:R-:W-:Y:S01]  /*8080*/  IADD3 R50, R2, R49, RZ ;  /* 0x0000003102327210 */ /* 0x000fe20007ffe0ff */
[C---:B---3--:R-:W-:Y:S01]  /*8090*/  FMUL R38, R36.reuse, R111 ;  /* 0x0000006f24267220 */ /* 0x048fe20000400000 */
[----:B------:R2:W-:Y:S01]  /*80a0*/  STS.64 [R213.X4+0x920], R62 ;  /* 0x0009203ed5007388 */ /* 0x0005e20000004a00 */
[----:B------:R-:W-:Y:S01]  /*80b0*/  FMUL R39, R36, R113 ;  /* 0x0000007124277220 */ /* 0x000fe20000400000 */
[-C--:B------:R-:W-:Y:S01]  /*80c0*/  IADD3 R60, R46, R49.reuse, RZ ;  /* 0x000000312e3c7210 */ /* 0x080fe20007ffe0ff */
[C---:B------:R-:W-:Y:S01]  /*80d0*/  FMUL R36, R37.reuse, R74 ;  /* 0x0000004a25247220 */ /* 0x040fe20000400000 */
[----:B------:R3:W-:Y:S01]  /*80e0*/  STS.64 [R213.X4+0xc0], R42 ;  /* 0x0000c02ad5007388 */ /* 0x0007e20000004a00 */
[----:B------:R-:W-:Y:S01]  /*80f0*/  FMUL R37, R37, R78 ;  /* 0x0000004e25257220 */ /* 0x000fe20000400000 */
[----:B------:R-:W-:Y:S01]  /*8100*/  IADD3 R61, R47, R49, RZ ;  /* 0x000000312f3d7210 */ /* 0x000fe20007ffe0ff */
[----:B------:R-:W-:Y:S01]  /*8110*/  IMAD.IADD R51, R3, 0x1, R49 ;  /* 0x0000000103337824 */ /* 0x000fe200078e0231 */
[----:B------:R-:W-:Y:S01]  /*8120*/  STS.64 [R213.X4+0x940], R58 ;  /* 0x0009403ad5007388 */ /* 0x000fe20000004a00 */
[----:B-1----:R-:W-:-:S02]  /*8130*/  LOP3.LUT R40, R0, 0x600, RZ, 0xfc, !PT ;  /* 0x0000060000287812 */ /* 0x002fc400078efcff */
[----:B------:R-:W-:Y:S01]  /*8140*/  LOP3.LUT R41, R0, 0x800, RZ, 0xfc, !PT ;  /* 0x0000080000297812 */ /* 0x000fe200078efcff */
[----:B------:R1:W-:Y:S01]  /*8150*/  STS.64 [R213.X4+0xe0], R38 ;  /* 0x0000e026d5007388 */ /* 0x0003e20000004a00 */
[----:B--2---:R-:W-:Y:S02]  /*8160*/  MOV R63, 0x4 ;  /* 0x00000004003f7802 */ /* 0x004fe40000000f00 */
[-C--:B------:R-:W-:Y:S01]  /*8170*/  IADD3 R40, R40, R49.reuse, RZ ;  /* 0x0000003128287210 */ /* 0x080fe20007ffe0ff */
[----:B------:R2:W-:Y:S01]  /*8180*/  STS.64 [R213.X4+0x960], R36 ;  /* 0x00096024d5007388 */ /* 0x0005e20000004a00 */
[C---:B---3--:R-:W-:Y:S02]  /*8190*/  LOP3.LUT R42, R0.reuse, 0xa00, RZ, 0xfc, !PT ;  /* 0x00000a00002a7812 */ /* 0x048fe400078efcff */
[----:B------:R-:W-:Y:S01]  /*81a0*/  LOP3.LUT R43, R0, 0xc00, RZ, 0xfc, !PT ;  /* 0x00000c00002b7812 */ /* 0x000fe200078efcff */
[----:B------:R-:W-:Y:S01]  /*81b0*/  BAR.SYNC.DEFER_BLOCKING 0x0 ;  /* 0x0000000000007b1d */ /* 0x000fe20000010000 */
[----:B------:R-:W-:Y:S01]  /*81c0*/  IADD3 R52, R41, R49, RZ ;  /* 0x0000003129347210 */ /* 0x000fe20007ffe0ff */
[----:B------:R-:W-:Y:S01]  /*81d0*/  IMAD.WIDE R40, R40, R63, c[0x0][0x160] ;  /* 0x0000580028287625 */ /* 0x000fe200078e023f */
[----:B------:R-:W-:-:S02]  /*81e0*/  IADD3 R53, R42, R49, RZ ;  /* 0x000000312a357210 */ /* 0x000fc40007ffe0ff */
[C---:B-1----:R-:W-:Y:S02]  /*81f0*/  LOP3.LUT R38, R0.reuse, 0xe00, RZ, 0xfc, !PT ;  /* 0x00000e0000267812 */ /* 0x042fe400078efcff */
[C---:B------:R-:W-:Y:S02]  /*8200*/  LOP3.LUT R39, R0.reuse, 0x1000, RZ, 0xfc, !PT ;  /* 0x0000100000277812 */ /* 0x040fe400078efcff */
[C---:B--2---:R-:W-:Y:S02]  /*8210*/  LOP3.LUT R36, R0.reuse, 0x1200, RZ, 0xfc, !PT ;  /* 0x0000120000247812 */ /* 0x044fe400078efcff */
[C---:B------:R-:W-:Y:S02]  /*8220*/  LOP3.LUT R37, R0.reuse, 0x1400, RZ, 0xfc, !PT ;  /* 0x0000140000257812 */ /* 0x040fe400078efcff */
[-C--:B------:R-:W-:Y:S01]  /*8230*/  IADD3 R0, R0, R49.reuse, RZ ;  /* 0x0000003100007210 */ /* 0x080fe20007ffe0ff */
[----:B------:R-:W-:Y:S01]  /*8240*/  IMAD.IADD R57, R36, 0x1, R49 ;  /* 0x0000000124397824 */ /* 0x000fe200078e0231 */
[----:B------:R-:W-:Y:S01]  /*8250*/  IADD3 R58, R37, R49, RZ ;  /* 0x00000031253a7210 */ /* 0x000fe20007ffe0ff */
[----:B------:R-:W-:Y:S01]  /*8260*/  IMAD.WIDE R36, R50, R63, c[0x0][0x160] ;  /* 0x0000580032247625 */ /* 0x000fe200078e023f */
[----:B------:R-:W-:-:S02]  /*8270*/  IADD3 R54, R43, R49, RZ ;  /* 0x000000312b367210 */ /* 0x000fc40007ffe0ff */
[----:B------:R-:W-:Y:S01]  /*8280*/  IADD3 R55, R38, R49, RZ ;  /* 0x0000003126377210 */ /* 0x000fe20007ffe0ff */
[----:B------:R-:W-:Y:S01]  /*8290*/  IMAD.WIDE R2, R0, R63, c[0x0][0x160] ;  /* 0x0000580000027625 */ /* 0x000fe200078e023f */
[-C--:B------:R-:W-:Y:S02]  /*82a0*/  IADD3 R56, R39, R49.reuse, RZ ;  /* 0x0000003127387210 */ /* 0x080fe40007ffe0ff */
[----:B------:R-:W-:Y:S01]  /*82b0*/  IADD3 R59, R44, R49, RZ ;  /* 0x000000312c3b7210 */ /* 0x000fe20007ffe0ff */
[----:B------:R-:W1:Y:S01]  /*82c0*/  LDS.128 R64, [R196.X4] ;  /* 0x00000000c4407984 */ /* 0x000e620000004c00 */
[----:B------:R-:W-:Y:S01]  /*82d0*/  IMAD.WIDE R38, R51, R63, c[0x0][0x160] ;  /* 0x0000580033267625 */ /* 0x000fe200078e023f */
[----:B------:R-:W-:Y:S02]  /*82e0*/  IADD3 R0, R45, R49, RZ ;  /* 0x000000312d007210 */ /* 0x000fe40007ffe0ff */
[----:B------:R-:W2:Y:S01]  /*82f0*/  LDS.128 R68, [R196.X4+0x880] ;  /* 0x00088000c4447984 */ /* 0x000ea20000004c00 */
[----:B------:R-:W-:Y:S01]  /*8300*/  IMAD.WIDE R42, R52, R63, c[0x0][0x160] ;  /* 0x00005800342a7625 */ /* 0x000fe200078e023f */
[----:B------:R-:W-:-:S02]  /*8310*/  IADD3 R62, R48, R49, RZ ;  /* 0x00000031303e7210 */ /* 0x000fc40007ffe0ff */
[----:B------:R-:W3:Y:S01]  /*8320*/  LDS.128 R72, [R196.X4+0x1100] ;  /* 0x00110000c4487984 */ /* 0x000ee20000004c00 */
[----:B------:R-:W-:-:S03]  /*8330*/  IMAD.WIDE R44, R53, R63, c[0x0][0x160] ;  /* 0x00005800352c7625 */ /* 0x000fc600078e023f */
[----:B------:R-:W1:Y:S01]  /*8340*/  LDS.128 R76, [R196.X4+0x1980] ;  /* 0x00198000c44c7984 */ /* 0x000e620000004c00 */
[----:B------:R-:W-:-:S03]  /*8350*/  IMAD.WIDE R46, R57, R63, c[0x0][0x160] ;  /* 0x00005800392e7625 */ /* 0x000fc600078e023f */
[----:B------:R-:W1:Y:S01]  /*8360*/  LDS.128 R80, [R196.X4+0x2200] ;  /* 0x00220000c4507984 */ /* 0x000e620000004c00 */
[----:B------:R-:W-:-:S03]  /*8370*/  IMAD.WIDE R48, R58, R63, c[0x0][0x160] ;  /* 0x000058003a307625 */ /* 0x000fc600078e023f */
[----:B------:R-:W1:Y:S04]  /*8380*/  LDS.128 R84, [R196.X4+0x2a80] ;  /* 0x002a8000c4547984 */ /* 0x000e680000004c00 */
[----:B------:R-:W1:Y:S04]  /*8390*/  LDS.128 R88, [R196.X4+0x3300] ;  /* 0x00330000c4587984 */ /* 0x000e680000004c00 */
[----:B------:R-:W2:Y:S04]  /*83a0*/  LDS.128 R92, [R196.X4+0x3b80] ;  /* 0x003b8000c45c7984 */ /* 0x000ea80000004c00 */
[----:B------:R3:W-:Y:S04]  /*83b0*/  STG.E.128 [R2.64], R32 ;  /* 0x0000002002007986 */ /* 0x0007e8000c101d10 */
[----:B------:R1:W-:Y:S04]  /*83c0*/  STG.E.128 [R36.64], R12 ;  /* 0x0000000c24007986 */ /* 0x0003e8000c101d10 */
[----:B----4-:R4:W-:Y:S04]  /*83d0*/  STG.E.128 [R38.64], R16 ;  /* 0x0000001026007986 */ /* 0x0109e8000c101d10 */
[----:B------:R1:W-:Y:S04]  /*83e0*/  STG.E.128 [R40.64], R20 ;  /* 0x0000001428007986 */ /* 0x0003e8000c101d10 */
[----:B------:R-:W-:Y:S01]  /*83f0*/  STG.E.128 [R42.64], R24 ;  /* 0x000000182a007986 */ /* 0x000fe2000c101d10 */
[----:B---3--:R-:W-:-:S03]  /*8400*/  IMAD.WIDE R2, R54, R63, c[0x0][0x160] ;  /* 0x0000580036027625 */ /* 0x008fc600078e023f */
[----:B------:R-:W-:Y:S01]  /*8410*/  STG.E.128 [R44.64], R28 ;  /* 0x0000001c2c007986 */ /* 0x000fe2000c101d10 */
[----:B------:R-:W-:-:S03]  /*8420*/  IMAD.WIDE R32, R55, R63, c[0x0][0x160] ;  /* 0x0000580037207625 */ /* 0x000fc600078e023f */
[----:B------:R-:W-:Y:S01]  /*8430*/  STG.E.128 [R2.64], R4 ;  /* 0x0000000402007986 */ /* 0x000fe2000c101d10 */
[----:B------:R-:W-:-:S03]  /*8440*/  IMAD.WIDE R34, R56, R63, c[0x0][0x160] ;  /* 0x0000580038227625 */ /* 0x000fc600078e023f */
[----:B------:R-:W-:Y:S01]  /*8450*/  STG.E.128 [R32.64], R8 ;  /* 0x0000000820007986 */ /* 0x000fe2000c101d10 */
[----:B-1----:R-:W-:-:S03]  /*8460*/  IMAD.WIDE R12, R59, R63, c[0x0][0x160] ;  /* 0x000058003b0c7625 */ /* 0x002fc600078e023f */
[----:B------:R-:W-:Y:S01]  /*8470*/  STG.E.128 [R34.64], R64 ;  /* 0x0000004022007986 */ /* 0x000fe2000c101d10 */
[----:B------:R-:W-:-:S03]  /*8480*/  IMAD.WIDE R14, R0, R63, c[0x0][0x160] ;  /* 0x00005800000e7625 */ /* 0x000fc600078e023f */
[----:B--2---:R-:W-:Y:S01]  /*8490*/  STG.E.128 [R46.64], R68 ;  /* 0x000000442e007986 */ /* 0x004fe2000c101d10 */
[----:B----4-:R-:W-:-:S03]  /*84a0*/  IMAD.WIDE R16, R60, R63, c[0x0][0x160] ;  /* 0x000058003c107625 */ /* 0x010fc600078e023f */
[----:B------:R-:W-:Y:S01]  /*84b0*/  STG.E.128 [R48.64], R72 ;  /* 0x0000004830007986 */ /* 0x000fe2000c101d10 */
[----:B------:R-:W-:-:S03]  /*84c0*/  IMAD.WIDE R18, R61, R63, c[0x0][0x160] ;  /* 0x000058003d127625 */ /* 0x000fc600078e023f */
[----:B------:R-:W-:Y:S01]  /*84d0*/  STG.E.128 [R12.64], R76 ;  /* 0x0000004c0c007986 */ /* 0x000fe2000c101d10 */
[----:B------:R-:W-:-:S03]  /*84e0*/  IMAD.WIDE R20, R62, R63, c[0x0][0x160] ;  /* 0x000058003e147625 */ /* 0x000fc600078e023f */
[----:B------:R-:W-:Y:S04]  /*84f0*/  STG.E.128 [R14.64], R80 ;  /* 0x000000500e007986 */ /* 0x000fe8000c101d10 */
[----:B------:R-:W-:Y:S04]  /*8500*/  STG.E.128 [R16.64], R84 ;  /* 0x0000005410007986 */ /* 0x000fe8000c101d10 */
[----:B------:R-:W-:Y:S04]  /*8510*/  STG.E.128 [R18.64], R88 ;  /* 0x0000005812007986 */ /* 0x000fe8000c101d10 */
[----:B------:R-:W-:Y:S01]  /*8520*/  STG.E.128 [R20.64], R92 ;  /* 0x0000005c14007986 */ /* 0x000fe2000c101d10 */
[----:B------:R-:W-:Y:S05]  /*8530*/  EXIT ;  /* 0x000000000000794d */ /* 0x000fea0003800000 */
.L_x_2:
[----:B------:R-:W-:-:S00]  /*8540*/  BRA `(.L_x_2) ;  /* 0xfffffff000007947 */ /* 0x000fc0000383ffff */
[----:B------:R-:W-:-:S00]  /*8550*/  NOP ;  /* 0x0000000000007918 */ /* 0x000fc00000000000 */
        /* <DEDUP_REMOVED lines=10> */
.L_x_3:


//--------------------- .nv.global.init           --------------------------
	.section	.nv.global.init,"aw",@progbits
.nv.global.init:
	.type		_$_str,@object
	.size		_$_str,(.L_0 - _$_str)
_$_str:
        /*0000*/ 	.byte	0x5f, 0x5f, 0x43, 0x55, 0x44, 0x41, 0x5f, 0x46, 0x54, 0x5a, 0x00
.L_0:


//--------------------- .nv.shared.triton_        --------------------------
	.section	.nv.shared.triton_,"aw",@nobits
	.sectionflags	@""
	.align	16
